//
// Generated by NVIDIA NVVM Compiler
//
// Compiler Build ID: CL-36424714
// Cuda compilation tools, release 13.0, V13.0.88
// Based on NVVM 20.0.0
//

.version 9.0
.target sm_100
.address_size 64

	// .globl	_Z11propagationPdS_jd
.extern .func  (.param .b32 func_retval0) vprintf
(
	.param .b64 vprintf_param_0,
	.param .b64 vprintf_param_1
)
;
.const .align 8 .f64 BIG_G = 0d3DD25598616DD9F1;
.global .align 1 .b8 $str[27] = {68, 69, 66, 85, 71, 58, 32, 100, 97, 116, 105, 32, 105, 110, 105, 122, 105, 111, 32, 107, 101, 114, 110, 101, 108, 10};
.global .align 1 .b8 $str$1[44] = {84, 104, 114, 101, 97, 100, 73, 68, 58, 32, 37, 100, 32, 45, 32, 37, 117, 44, 37, 108, 102, 44, 37, 108, 102, 44, 37, 108, 102, 44, 37, 108, 102, 44, 37, 108, 102, 44, 37, 108, 102, 32, 10};
.extern .shared .align 16 .b8 shPositions[];
.global .align 1 .b8 $str$2[56] = {84, 104, 114, 101, 97, 100, 32, 37, 100, 32, 108, 111, 97, 100, 101, 100, 58, 32, 112, 111, 115, 88, 58, 32, 37, 102, 44, 32, 112, 111, 115, 89, 32, 37, 102, 44, 32, 112, 111, 115, 90, 32, 37, 102, 44, 32, 109, 97, 115, 115, 58, 32, 37, 102, 10};
.global .align 1 .b8 $str$3[52] = {68, 69, 66, 85, 71, 58, 32, 84, 104, 114, 101, 97, 100, 32, 105, 100, 58, 32, 37, 100, 44, 32, 82, 118, 101, 99, 116, 111, 114, 58, 32, 120, 58, 32, 37, 102, 44, 32, 121, 58, 32, 37, 102, 44, 32, 122, 58, 32, 37, 102, 10};
.global .align 1 .b8 $str$4[33] = {68, 69, 66, 85, 71, 58, 32, 66, 73, 71, 32, 71, 58, 32, 37, 102, 44, 32, 109, 97, 115, 115, 101, 115, 32, 109, 50, 58, 32, 37, 102, 10};
.global .align 1 .b8 $str$5[42] = {68, 69, 66, 85, 71, 58, 32, 80, 111, 119, 95, 82, 95, 109, 97, 103, 58, 32, 37, 102, 44, 32, 82, 95, 109, 97, 103, 58, 32, 37, 102, 44, 32, 65, 99, 99, 58, 32, 37, 102, 10};
.global .align 1 .b8 $str$6[52] = {68, 69, 66, 85, 71, 58, 32, 117, 112, 100, 97, 116, 101, 100, 32, 118, 101, 99, 116, 111, 114, 32, 82, 118, 101, 99, 116, 111, 114, 58, 32, 120, 58, 32, 37, 102, 44, 32, 121, 58, 32, 37, 102, 44, 32, 122, 58, 32, 37, 102, 10};
.global .align 1 .b8 $str$7[52] = {68, 69, 66, 85, 71, 58, 32, 97, 95, 103, 32, 102, 105, 110, 101, 32, 99, 105, 99, 108, 111, 32, 105, 110, 116, 101, 114, 110, 111, 58, 32, 120, 58, 32, 37, 102, 44, 32, 121, 58, 32, 37, 102, 44, 32, 122, 58, 32, 37, 102, 10};
.global .align 1 .b8 $str$8[51] = {68, 69, 66, 85, 71, 58, 32, 85, 112, 100, 97, 116, 101, 32, 103, 86, 101, 108, 111, 99, 105, 116, 105, 101, 115, 44, 32, 101, 110, 100, 32, 107, 101, 114, 110, 101, 108, 58, 32, 37, 102, 44, 32, 37, 102, 44, 32, 37, 102, 10};
.global .align 1 .b8 $str$9[46] = {68, 69, 66, 85, 71, 58, 32, 73, 110, 116, 111, 32, 75, 101, 114, 110, 101, 108, 32, 102, 111, 114, 32, 117, 112, 100, 97, 116, 105, 110, 103, 32, 110, 101, 119, 32, 112, 111, 115, 105, 116, 105, 111, 110, 10};
.global .align 1 .b8 $str$10[29] = {37, 108, 117, 44, 37, 108, 102, 44, 37, 108, 102, 44, 37, 108, 102, 44, 37, 108, 102, 44, 37, 108, 102, 44, 37, 108, 102, 10};

.visible .entry _Z11propagationPdS_jd(
	.param .u64 .ptr .align 1 _Z11propagationPdS_jd_param_0,
	.param .u64 .ptr .align 1 _Z11propagationPdS_jd_param_1,
	.param .u32 _Z11propagationPdS_jd_param_2,
	.param .f64 _Z11propagationPdS_jd_param_3
)
{
	.local .align 8 .b8 	__local_depot0[56];
	.reg .b64 	%SP;
	.reg .b64 	%SPL;
	.reg .pred 	%p<18>;
	.reg .b32 	%r<128>;
	.reg .b64 	%rd<87>;
	.reg .b64 	%fd<161>;

	mov.u64 	%SPL, __local_depot0;
	cvta.local.u64 	%SP, %SPL;
	ld.param.u32 	%r30, [_Z11propagationPdS_jd_param_2];
	mov.u64 	%rd6, $str;
	cvta.global.u64 	%rd7, %rd6;
	{ // callseq 0, 0
	.param .b64 param0;
	st.param.b64 	[param0], %rd7;
	.param .b64 param1;
	st.param.b64 	[param1], 0;
	.param .b32 retval0;
	call.uni (retval0), 
	vprintf, 
	(
	param0, 
	param1
	);
	ld.param.b32 	%r31, [retval0];
	} // callseq 0
	mov.u32 	%r1, %ntid.x;
	mov.u32 	%r2, %tid.x;
	setp.eq.s32 	%p1, %r30, 0;
	@%p1 bra 	$L__BB0_12;
	setp.lt.u32 	%p2, %r30, 8;
	mov.b32 	%r120, 0;
	@%p2 bra 	$L__BB0_4;
	mov.b32 	%r118, 0;
	mov.u32 	%r36, %ctaid.x;
	mad.lo.s32 	%r37, %r36, %r1, %r2;
	add.u64 	%rd13, %SP, 0;
	mov.u64 	%rd15, $str$1;
	and.b32  	%r120, %r30, -8;
$L__BB0_3:
	.pragma "nounroll";
	ld.param.u64 	%rd83, [_Z11propagationPdS_jd_param_1];
	ld.param.u64 	%rd79, [_Z11propagationPdS_jd_param_0];
	mul.lo.s32 	%r35, %r118, 3;
	cvta.to.global.u64 	%rd8, %rd79;
	mul.wide.u32 	%rd9, %r35, 8;
	add.s64 	%rd10, %rd8, %rd9;
	ld.global.f64 	%fd25, [%rd10];
	ld.global.f64 	%fd26, [%rd10+8];
	ld.global.f64 	%fd27, [%rd10+16];
	cvta.to.global.u64 	%rd11, %rd83;
	add.s64 	%rd12, %rd11, %rd9;
	ld.global.f64 	%fd28, [%rd12];
	ld.global.f64 	%fd29, [%rd12+8];
	ld.global.f64 	%fd30, [%rd12+16];
	cvta.to.local.u64 	%rd14, %rd13;
	st.local.v2.u32 	[%rd14], {%r37, %r118};
	st.local.f64 	[%rd14+8], %fd25;
	st.local.f64 	[%rd14+16], %fd26;
	st.local.f64 	[%rd14+24], %fd27;
	st.local.f64 	[%rd14+32], %fd28;
	st.local.f64 	[%rd14+40], %fd29;
	st.local.f64 	[%rd14+48], %fd30;
	cvta.global.u64 	%rd16, %rd15;
	{ // callseq 1, 0
	.param .b64 param0;
	st.param.b64 	[param0], %rd16;
	.param .b64 param1;
	st.param.b64 	[param1], %rd13;
	.param .b32 retval0;
	call.uni (retval0), 
	vprintf, 
	(
	param0, 
	param1
	);
	ld.param.b32 	%r38, [retval0];
	} // callseq 1
	add.s32 	%r40, %r118, 1;
	ld.global.f64 	%fd31, [%rd10+24];
	ld.global.f64 	%fd32, [%rd10+32];
	ld.global.f64 	%fd33, [%rd10+40];
	ld.global.f64 	%fd34, [%rd12+24];
	ld.global.f64 	%fd35, [%rd12+32];
	ld.global.f64 	%fd36, [%rd12+40];
	st.local.v2.u32 	[%rd14], {%r37, %r40};
	st.local.f64 	[%rd14+8], %fd31;
	st.local.f64 	[%rd14+16], %fd32;
	st.local.f64 	[%rd14+24], %fd33;
	st.local.f64 	[%rd14+32], %fd34;
	st.local.f64 	[%rd14+40], %fd35;
	st.local.f64 	[%rd14+48], %fd36;
	{ // callseq 2, 0
	.param .b64 param0;
	st.param.b64 	[param0], %rd16;
	.param .b64 param1;
	st.param.b64 	[param1], %rd13;
	.param .b32 retval0;
	call.uni (retval0), 
	vprintf, 
	(
	param0, 
	param1
	);
	ld.param.b32 	%r41, [retval0];
	} // callseq 2
	add.s32 	%r43, %r118, 2;
	ld.global.f64 	%fd37, [%rd10+48];
	ld.global.f64 	%fd38, [%rd10+56];
	ld.global.f64 	%fd39, [%rd10+64];
	ld.global.f64 	%fd40, [%rd12+48];
	ld.global.f64 	%fd41, [%rd12+56];
	ld.global.f64 	%fd42, [%rd12+64];
	st.local.v2.u32 	[%rd14], {%r37, %r43};
	st.local.f64 	[%rd14+8], %fd37;
	st.local.f64 	[%rd14+16], %fd38;
	st.local.f64 	[%rd14+24], %fd39;
	st.local.f64 	[%rd14+32], %fd40;
	st.local.f64 	[%rd14+40], %fd41;
	st.local.f64 	[%rd14+48], %fd42;
	{ // callseq 3, 0
	.param .b64 param0;
	st.param.b64 	[param0], %rd16;
	.param .b64 param1;
	st.param.b64 	[param1], %rd13;
	.param .b32 retval0;
	call.uni (retval0), 
	vprintf, 
	(
	param0, 
	param1
	);
	ld.param.b32 	%r44, [retval0];
	} // callseq 3
	add.s32 	%r46, %r118, 3;
	add.s32 	%r47, %r35, 9;
	mul.wide.u32 	%rd17, %r47, 8;
	add.s64 	%rd18, %rd8, %rd17;
	ld.global.f64 	%fd43, [%rd18];
	ld.global.f64 	%fd44, [%rd18+8];
	ld.global.f64 	%fd45, [%rd18+16];
	add.s64 	%rd19, %rd11, %rd17;
	ld.global.f64 	%fd46, [%rd19];
	ld.global.f64 	%fd47, [%rd19+8];
	ld.global.f64 	%fd48, [%rd19+16];
	st.local.v2.u32 	[%rd14], {%r37, %r46};
	st.local.f64 	[%rd14+8], %fd43;
	st.local.f64 	[%rd14+16], %fd44;
	st.local.f64 	[%rd14+24], %fd45;
	st.local.f64 	[%rd14+32], %fd46;
	st.local.f64 	[%rd14+40], %fd47;
	st.local.f64 	[%rd14+48], %fd48;
	{ // callseq 4, 0
	.param .b64 param0;
	st.param.b64 	[param0], %rd16;
	.param .b64 param1;
	st.param.b64 	[param1], %rd13;
	.param .b32 retval0;
	call.uni (retval0), 
	vprintf, 
	(
	param0, 
	param1
	);
	ld.param.b32 	%r48, [retval0];
	} // callseq 4
	add.s32 	%r50, %r118, 4;
	ld.global.f64 	%fd49, [%rd18+24];
	ld.global.f64 	%fd50, [%rd18+32];
	ld.global.f64 	%fd51, [%rd18+40];
	ld.global.f64 	%fd52, [%rd19+24];
	ld.global.f64 	%fd53, [%rd19+32];
	ld.global.f64 	%fd54, [%rd19+40];
	st.local.v2.u32 	[%rd14], {%r37, %r50};
	st.local.f64 	[%rd14+8], %fd49;
	st.local.f64 	[%rd14+16], %fd50;
	st.local.f64 	[%rd14+24], %fd51;
	st.local.f64 	[%rd14+32], %fd52;
	st.local.f64 	[%rd14+40], %fd53;
	st.local.f64 	[%rd14+48], %fd54;
	{ // callseq 5, 0
	.param .b64 param0;
	st.param.b64 	[param0], %rd16;
	.param .b64 param1;
	st.param.b64 	[param1], %rd13;
	.param .b32 retval0;
	call.uni (retval0), 
	vprintf, 
	(
	param0, 
	param1
	);
	ld.param.b32 	%r51, [retval0];
	} // callseq 5
	add.s32 	%r53, %r118, 5;
	ld.global.f64 	%fd55, [%rd18+48];
	ld.global.f64 	%fd56, [%rd18+56];
	ld.global.f64 	%fd57, [%rd18+64];
	ld.global.f64 	%fd58, [%rd19+48];
	ld.global.f64 	%fd59, [%rd19+56];
	ld.global.f64 	%fd60, [%rd19+64];
	st.local.v2.u32 	[%rd14], {%r37, %r53};
	st.local.f64 	[%rd14+8], %fd55;
	st.local.f64 	[%rd14+16], %fd56;
	st.local.f64 	[%rd14+24], %fd57;
	st.local.f64 	[%rd14+32], %fd58;
	st.local.f64 	[%rd14+40], %fd59;
	st.local.f64 	[%rd14+48], %fd60;
	{ // callseq 6, 0
	.param .b64 param0;
	st.param.b64 	[param0], %rd16;
	.param .b64 param1;
	st.param.b64 	[param1], %rd13;
	.param .b32 retval0;
	call.uni (retval0), 
	vprintf, 
	(
	param0, 
	param1
	);
	ld.param.b32 	%r54, [retval0];
	} // callseq 6
	add.s32 	%r56, %r118, 6;
	add.s32 	%r57, %r35, 18;
	mul.wide.u32 	%rd20, %r57, 8;
	add.s64 	%rd21, %rd8, %rd20;
	ld.global.f64 	%fd61, [%rd21];
	ld.global.f64 	%fd62, [%rd21+8];
	ld.global.f64 	%fd63, [%rd21+16];
	add.s64 	%rd22, %rd11, %rd20;
	ld.global.f64 	%fd64, [%rd22];
	ld.global.f64 	%fd65, [%rd22+8];
	ld.global.f64 	%fd66, [%rd22+16];
	st.local.v2.u32 	[%rd14], {%r37, %r56};
	st.local.f64 	[%rd14+8], %fd61;
	st.local.f64 	[%rd14+16], %fd62;
	st.local.f64 	[%rd14+24], %fd63;
	st.local.f64 	[%rd14+32], %fd64;
	st.local.f64 	[%rd14+40], %fd65;
	st.local.f64 	[%rd14+48], %fd66;
	{ // callseq 7, 0
	.param .b64 param0;
	st.param.b64 	[param0], %rd16;
	.param .b64 param1;
	st.param.b64 	[param1], %rd13;
	.param .b32 retval0;
	call.uni (retval0), 
	vprintf, 
	(
	param0, 
	param1
	);
	ld.param.b32 	%r58, [retval0];
	} // callseq 7
	add.s32 	%r60, %r118, 7;
	ld.global.f64 	%fd67, [%rd21+24];
	ld.global.f64 	%fd68, [%rd21+32];
	ld.global.f64 	%fd69, [%rd21+40];
	ld.global.f64 	%fd70, [%rd22+24];
	ld.global.f64 	%fd71, [%rd22+32];
	ld.global.f64 	%fd72, [%rd22+40];
	st.local.v2.u32 	[%rd14], {%r37, %r60};
	st.local.f64 	[%rd14+8], %fd67;
	st.local.f64 	[%rd14+16], %fd68;
	st.local.f64 	[%rd14+24], %fd69;
	st.local.f64 	[%rd14+32], %fd70;
	st.local.f64 	[%rd14+40], %fd71;
	st.local.f64 	[%rd14+48], %fd72;
	{ // callseq 8, 0
	.param .b64 param0;
	st.param.b64 	[param0], %rd16;
	.param .b64 param1;
	st.param.b64 	[param1], %rd13;
	.param .b32 retval0;
	call.uni (retval0), 
	vprintf, 
	(
	param0, 
	param1
	);
	ld.param.b32 	%r61, [retval0];
	} // callseq 8
	add.s32 	%r118, %r118, 8;
	setp.ne.s32 	%p3, %r118, %r120;
	@%p3 bra 	$L__BB0_3;
$L__BB0_4:
	and.b32  	%r7, %r30, 7;
	setp.eq.s32 	%p4, %r7, 0;
	@%p4 bra 	$L__BB0_12;
	ld.param.u64 	%rd80, [_Z11propagationPdS_jd_param_0];
	mov.u32 	%r63, %ctaid.x;
	mad.lo.s32 	%r8, %r63, %r1, %r2;
	cvta.to.global.u64 	%rd1, %rd80;
	setp.lt.u32 	%p5, %r7, 4;
	@%p5 bra 	$L__BB0_7;
	ld.param.u64 	%rd84, [_Z11propagationPdS_jd_param_1];
	mul.lo.s32 	%r64, %r120, 3;
	mul.wide.u32 	%rd23, %r64, 8;
	add.s64 	%rd24, %rd1, %rd23;
	ld.global.f64 	%fd73, [%rd24];
	ld.global.f64 	%fd74, [%rd24+8];
	ld.global.f64 	%fd75, [%rd24+16];
	cvta.to.global.u64 	%rd25, %rd84;
	add.s64 	%rd26, %rd25, %rd23;
	ld.global.f64 	%fd76, [%rd26];
	ld.global.f64 	%fd77, [%rd26+8];
	ld.global.f64 	%fd78, [%rd26+16];
	add.u64 	%rd27, %SP, 0;
	add.u64 	%rd28, %SPL, 0;
	st.local.v2.u32 	[%rd28], {%r8, %r120};
	st.local.f64 	[%rd28+8], %fd73;
	st.local.f64 	[%rd28+16], %fd74;
	st.local.f64 	[%rd28+24], %fd75;
	st.local.f64 	[%rd28+32], %fd76;
	st.local.f64 	[%rd28+40], %fd77;
	st.local.f64 	[%rd28+48], %fd78;
	mov.u64 	%rd29, $str$1;
	cvta.global.u64 	%rd30, %rd29;
	{ // callseq 9, 0
	.param .b64 param0;
	st.param.b64 	[param0], %rd30;
	.param .b64 param1;
	st.param.b64 	[param1], %rd27;
	.param .b32 retval0;
	call.uni (retval0), 
	vprintf, 
	(
	param0, 
	param1
	);
	ld.param.b32 	%r65, [retval0];
	} // callseq 9
	add.s32 	%r67, %r120, 1;
	ld.global.f64 	%fd79, [%rd24+24];
	ld.global.f64 	%fd80, [%rd24+32];
	ld.global.f64 	%fd81, [%rd24+40];
	ld.global.f64 	%fd82, [%rd26+24];
	ld.global.f64 	%fd83, [%rd26+32];
	ld.global.f64 	%fd84, [%rd26+40];
	st.local.v2.u32 	[%rd28], {%r8, %r67};
	st.local.f64 	[%rd28+8], %fd79;
	st.local.f64 	[%rd28+16], %fd80;
	st.local.f64 	[%rd28+24], %fd81;
	st.local.f64 	[%rd28+32], %fd82;
	st.local.f64 	[%rd28+40], %fd83;
	st.local.f64 	[%rd28+48], %fd84;
	{ // callseq 10, 0
	.param .b64 param0;
	st.param.b64 	[param0], %rd30;
	.param .b64 param1;
	st.param.b64 	[param1], %rd27;
	.param .b32 retval0;
	call.uni (retval0), 
	vprintf, 
	(
	param0, 
	param1
	);
	ld.param.b32 	%r68, [retval0];
	} // callseq 10
	add.s32 	%r70, %r120, 2;
	ld.global.f64 	%fd85, [%rd24+48];
	ld.global.f64 	%fd86, [%rd24+56];
	ld.global.f64 	%fd87, [%rd24+64];
	ld.global.f64 	%fd88, [%rd26+48];
	ld.global.f64 	%fd89, [%rd26+56];
	ld.global.f64 	%fd90, [%rd26+64];
	st.local.v2.u32 	[%rd28], {%r8, %r70};
	st.local.f64 	[%rd28+8], %fd85;
	st.local.f64 	[%rd28+16], %fd86;
	st.local.f64 	[%rd28+24], %fd87;
	st.local.f64 	[%rd28+32], %fd88;
	st.local.f64 	[%rd28+40], %fd89;
	st.local.f64 	[%rd28+48], %fd90;
	{ // callseq 11, 0
	.param .b64 param0;
	st.param.b64 	[param0], %rd30;
	.param .b64 param1;
	st.param.b64 	[param1], %rd27;
	.param .b32 retval0;
	call.uni (retval0), 
	vprintf, 
	(
	param0, 
	param1
	);
	ld.param.b32 	%r71, [retval0];
	} // callseq 11
	add.s32 	%r73, %r120, 3;
	add.s32 	%r74, %r64, 9;
	mul.wide.u32 	%rd31, %r74, 8;
	add.s64 	%rd32, %rd1, %rd31;
	ld.global.f64 	%fd91, [%rd32];
	ld.global.f64 	%fd92, [%rd32+8];
	ld.global.f64 	%fd93, [%rd32+16];
	add.s64 	%rd33, %rd25, %rd31;
	ld.global.f64 	%fd94, [%rd33];
	ld.global.f64 	%fd95, [%rd33+8];
	ld.global.f64 	%fd96, [%rd33+16];
	st.local.v2.u32 	[%rd28], {%r8, %r73};
	st.local.f64 	[%rd28+8], %fd91;
	st.local.f64 	[%rd28+16], %fd92;
	st.local.f64 	[%rd28+24], %fd93;
	st.local.f64 	[%rd28+32], %fd94;
	st.local.f64 	[%rd28+40], %fd95;
	st.local.f64 	[%rd28+48], %fd96;
	{ // callseq 12, 0
	.param .b64 param0;
	st.param.b64 	[param0], %rd30;
	.param .b64 param1;
	st.param.b64 	[param1], %rd27;
	.param .b32 retval0;
	call.uni (retval0), 
	vprintf, 
	(
	param0, 
	param1
	);
	ld.param.b32 	%r75, [retval0];
	} // callseq 12
	add.s32 	%r120, %r120, 4;
$L__BB0_7:
	and.b32  	%r11, %r30, 3;
	setp.eq.s32 	%p6, %r11, 0;
	@%p6 bra 	$L__BB0_12;
	ld.param.u64 	%rd85, [_Z11propagationPdS_jd_param_1];
	cvta.to.global.u64 	%rd2, %rd85;
	add.u64 	%rd34, %SP, 0;
	add.u64 	%rd3, %SPL, 0;
	setp.eq.s32 	%p7, %r11, 1;
	@%p7 bra 	$L__BB0_10;
	mul.lo.s32 	%r77, %r120, 3;
	mul.wide.u32 	%rd35, %r77, 8;
	add.s64 	%rd36, %rd1, %rd35;
	ld.global.f64 	%fd97, [%rd36];
	ld.global.f64 	%fd98, [%rd36+8];
	ld.global.f64 	%fd99, [%rd36+16];
	add.s64 	%rd37, %rd2, %rd35;
	ld.global.f64 	%fd100, [%rd37];
	ld.global.f64 	%fd101, [%rd37+8];
	ld.global.f64 	%fd102, [%rd37+16];
	st.local.v2.u32 	[%rd3], {%r8, %r120};
	st.local.f64 	[%rd3+8], %fd97;
	st.local.f64 	[%rd3+16], %fd98;
	st.local.f64 	[%rd3+24], %fd99;
	st.local.f64 	[%rd3+32], %fd100;
	st.local.f64 	[%rd3+40], %fd101;
	st.local.f64 	[%rd3+48], %fd102;
	mov.u64 	%rd38, $str$1;
	cvta.global.u64 	%rd39, %rd38;
	{ // callseq 13, 0
	.param .b64 param0;
	st.param.b64 	[param0], %rd39;
	.param .b64 param1;
	st.param.b64 	[param1], %rd34;
	.param .b32 retval0;
	call.uni (retval0), 
	vprintf, 
	(
	param0, 
	param1
	);
	ld.param.b32 	%r78, [retval0];
	} // callseq 13
	add.s32 	%r80, %r120, 1;
	add.s32 	%r81, %r77, 3;
	mul.wide.u32 	%rd41, %r81, 8;
	add.s64 	%rd42, %rd1, %rd41;
	ld.global.f64 	%fd103, [%rd42];
	ld.global.f64 	%fd104, [%rd42+8];
	ld.global.f64 	%fd105, [%rd42+16];
	add.s64 	%rd43, %rd2, %rd41;
	ld.global.f64 	%fd106, [%rd43];
	ld.global.f64 	%fd107, [%rd43+8];
	ld.global.f64 	%fd108, [%rd43+16];
	st.local.v2.u32 	[%rd3], {%r8, %r80};
	st.local.f64 	[%rd3+8], %fd103;
	st.local.f64 	[%rd3+16], %fd104;
	st.local.f64 	[%rd3+24], %fd105;
	st.local.f64 	[%rd3+32], %fd106;
	st.local.f64 	[%rd3+40], %fd107;
	st.local.f64 	[%rd3+48], %fd108;
	{ // callseq 14, 0
	.param .b64 param0;
	st.param.b64 	[param0], %rd39;
	.param .b64 param1;
	st.param.b64 	[param1], %rd34;
	.param .b32 retval0;
	call.uni (retval0), 
	vprintf, 
	(
	param0, 
	param1
	);
	ld.param.b32 	%r82, [retval0];
	} // callseq 14
	add.s32 	%r120, %r120, 2;
$L__BB0_10:
	and.b32  	%r84, %r30, 1;
	setp.eq.b32 	%p8, %r84, 1;
	not.pred 	%p9, %p8;
	@%p9 bra 	$L__BB0_12;
	mul.lo.s32 	%r85, %r120, 3;
	mul.wide.u32 	%rd44, %r85, 8;
	add.s64 	%rd45, %rd1, %rd44;
	ld.global.f64 	%fd109, [%rd45];
	ld.global.f64 	%fd110, [%rd45+8];
	ld.global.f64 	%fd111, [%rd45+16];
	add.s64 	%rd46, %rd2, %rd44;
	ld.global.f64 	%fd112, [%rd46];
	ld.global.f64 	%fd113, [%rd46+8];
	ld.global.f64 	%fd114, [%rd46+16];
	st.local.v2.u32 	[%rd3], {%r8, %r120};
	st.local.f64 	[%rd3+8], %fd109;
	st.local.f64 	[%rd3+16], %fd110;
	st.local.f64 	[%rd3+24], %fd111;
	st.local.f64 	[%rd3+32], %fd112;
	st.local.f64 	[%rd3+40], %fd113;
	st.local.f64 	[%rd3+48], %fd114;
	mov.u64 	%rd47, $str$1;
	cvta.global.u64 	%rd48, %rd47;
	{ // callseq 15, 0
	.param .b64 param0;
	st.param.b64 	[param0], %rd48;
	.param .b64 param1;
	st.param.b64 	[param1], %rd34;
	.param .b32 retval0;
	call.uni (retval0), 
	vprintf, 
	(
	param0, 
	param1
	);
	ld.param.b32 	%r86, [retval0];
	} // callseq 15
$L__BB0_12:
	mov.u32 	%r88, %ctaid.x;
	mad.lo.s32 	%r14, %r88, %r1, %r2;
	setp.ge.u32 	%p10, %r14, %r30;
	@%p10 bra 	$L__BB0_14;
	ld.param.u64 	%rd81, [_Z11propagationPdS_jd_param_0];
	cvta.to.global.u64 	%rd50, %rd81;
	mul.wide.s32 	%rd51, %r14, 32;
	add.s64 	%rd52, %rd50, %rd51;
	ld.global.v2.f64 	{%fd148, %fd147}, [%rd52];
	ld.global.f64 	%fd146, [%rd52+16];
$L__BB0_14:
	setp.eq.s32 	%p11, %r30, 0;
	mov.f64 	%fd155, 0d0000000000000000;
	mov.f64 	%fd156, %fd155;
	mov.f64 	%fd157, %fd155;
	@%p11 bra 	$L__BB0_23;
	ld.const.f64 	%fd7, [BIG_G];
	neg.f64 	%fd8, %fd7;
	mov.f64 	%fd157, 0d0000000000000000;
	mov.b32 	%r122, 0;
	add.u64 	%rd56, %SP, 0;
	mov.u64 	%rd58, $str$2;
	mov.u64 	%rd62, $str$3;
	mov.u64 	%rd64, $str$4;
	mov.u64 	%rd66, $str$5;
	mov.u32 	%r123, %r122;
	mov.f64 	%fd156, %fd157;
	mov.f64 	%fd155, %fd157;
$L__BB0_16:
	mul.lo.s32 	%r126, %r122, %r1;
	add.s32 	%r18, %r126, %r2;
	setp.ge.u32 	%p12, %r18, %r30;
	@%p12 bra 	$L__BB0_18;
	ld.param.u64 	%rd82, [_Z11propagationPdS_jd_param_0];
	cvta.to.global.u64 	%rd53, %rd82;
	mul.wide.u32 	%rd54, %r18, 32;
	add.s64 	%rd55, %rd53, %rd54;
	ld.global.v2.f64 	{%fd118, %fd119}, [%rd55];
	ld.global.v2.f64 	{%fd120, %fd121}, [%rd55+16];
	shl.b32 	%r90, %r2, 5;
	mov.u32 	%r91, shPositions;
	add.s32 	%r92, %r91, %r90;
	st.shared.v2.f64 	[%r92], {%fd118, %fd119};
	st.shared.v2.f64 	[%r92+16], {%fd120, %fd121};
	cvta.to.local.u64 	%rd57, %rd56;
	mov.u32 	%r93, %ctaid.x;
	mad.lo.s32 	%r94, %r93, %r1, %r2;
	st.local.u32 	[%rd57], %r94;
	st.local.f64 	[%rd57+8], %fd118;
	st.local.f64 	[%rd57+16], %fd119;
	st.local.f64 	[%rd57+24], %fd120;
	st.local.f64 	[%rd57+32], %fd121;
	cvta.global.u64 	%rd59, %rd58;
	{ // callseq 16, 0
	.param .b64 param0;
	st.param.b64 	[param0], %rd59;
	.param .b64 param1;
	st.param.b64 	[param1], %rd56;
	.param .b32 retval0;
	call.uni (retval0), 
	vprintf, 
	(
	param0, 
	param1
	);
	ld.param.b32 	%r95, [retval0];
	} // callseq 16
$L__BB0_18:
	neg.s32 	%r125, %r2;
	bar.sync 	0;
	mov.u32 	%r99, shPositions;
	add.s32 	%r124, %r99, 16;
	mov.b32 	%r127, 0;
$L__BB0_19:
	setp.eq.s32 	%p13, %r125, 0;
	@%p13 bra 	$L__BB0_21;
	ld.shared.v2.f64 	{%fd122, %fd123}, [%r124+-16];
	sub.f64 	%fd124, %fd148, %fd122;
	sub.f64 	%fd125, %fd147, %fd123;
	ld.shared.f64 	%fd126, [%r124];
	sub.f64 	%fd127, %fd146, %fd126;
	cvta.to.local.u64 	%rd61, %rd56;
	mov.u32 	%r100, %ctaid.x;
	mad.lo.s32 	%r101, %r100, %r1, %r2;
	st.local.u32 	[%rd61], %r101;
	st.local.f64 	[%rd61+8], %fd124;
	st.local.f64 	[%rd61+16], %fd125;
	st.local.f64 	[%rd61+24], %fd124;
	cvta.global.u64 	%rd63, %rd62;
	{ // callseq 17, 0
	.param .b64 param0;
	st.param.b64 	[param0], %rd63;
	.param .b64 param1;
	st.param.b64 	[param1], %rd56;
	.param .b32 retval0;
	call.uni (retval0), 
	vprintf, 
	(
	param0, 
	param1
	);
	ld.param.b32 	%r102, [retval0];
	} // callseq 17
	mul.f64 	%fd128, %fd125, %fd125;
	fma.rn.f64 	%fd129, %fd124, %fd124, %fd128;
	fma.rn.f64 	%fd130, %fd127, %fd127, %fd129;
	sqrt.rn.f64 	%fd131, %fd130;
	mul.f64 	%fd132, %fd131, %fd131;
	ld.shared.f64 	%fd133, [%r124+8];
	mul.f64 	%fd134, %fd133, %fd8;
	div.rn.f64 	%fd135, %fd134, %fd132;
	st.local.f64 	[%rd61], %fd7;
	st.local.f64 	[%rd61+8], %fd133;
	cvta.global.u64 	%rd65, %rd64;
	{ // callseq 18, 0
	.param .b64 param0;
	st.param.b64 	[param0], %rd65;
	.param .b64 param1;
	st.param.b64 	[param1], %rd56;
	.param .b32 retval0;
	call.uni (retval0), 
	vprintf, 
	(
	param0, 
	param1
	);
	ld.param.b32 	%r104, [retval0];
	} // callseq 18
	st.local.f64 	[%rd61], %fd132;
	st.local.f64 	[%rd61+8], %fd131;
	st.local.f64 	[%rd61+16], %fd135;
	cvta.global.u64 	%rd67, %rd66;
	{ // callseq 19, 0
	.param .b64 param0;
	st.param.b64 	[param0], %rd67;
	.param .b64 param1;
	st.param.b64 	[param1], %rd56;
	.param .b32 retval0;
	call.uni (retval0), 
	vprintf, 
	(
	param0, 
	param1
	);
	ld.param.b32 	%r106, [retval0];
	} // callseq 19
	div.rn.f64 	%fd136, %fd124, %fd131;
	div.rn.f64 	%fd137, %fd125, %fd131;
	div.rn.f64 	%fd138, %fd127, %fd131;
	st.local.f64 	[%rd61], %fd136;
	st.local.f64 	[%rd61+8], %fd137;
	st.local.f64 	[%rd61+16], %fd136;
	mov.u64 	%rd68, $str$6;
	cvta.global.u64 	%rd69, %rd68;
	{ // callseq 20, 0
	.param .b64 param0;
	st.param.b64 	[param0], %rd69;
	.param .b64 param1;
	st.param.b64 	[param1], %rd56;
	.param .b32 retval0;
	call.uni (retval0), 
	vprintf, 
	(
	param0, 
	param1
	);
	ld.param.b32 	%r108, [retval0];
	} // callseq 20
	fma.rn.f64 	%fd155, %fd136, %fd135, %fd155;
	fma.rn.f64 	%fd156, %fd137, %fd135, %fd156;
	fma.rn.f64 	%fd157, %fd138, %fd135, %fd157;
	st.local.f64 	[%rd61], %fd155;
	st.local.f64 	[%rd61+8], %fd156;
	st.local.f64 	[%rd61+16], %fd157;
	mov.u64 	%rd70, $str$7;
	cvta.global.u64 	%rd71, %rd70;
	{ // callseq 21, 0
	.param .b64 param0;
	st.param.b64 	[param0], %rd71;
	.param .b64 param1;
	st.param.b64 	[param1], %rd56;
	.param .b32 retval0;
	call.uni (retval0), 
	vprintf, 
	(
	param0, 
	param1
	);
	ld.param.b32 	%r110, [retval0];
	} // callseq 21
$L__BB0_21:
	add.s32 	%r127, %r127, 1;
	setp.lt.u32 	%p14, %r127, %r1;
	add.s32 	%r126, %r126, 1;
	setp.lt.u32 	%p15, %r126, %r30;
	and.pred  	%p16, %p14, %p15;
	add.s32 	%r125, %r125, 1;
	add.s32 	%r124, %r124, 32;
	@%p16 bra 	$L__BB0_19;
	add.s32 	%r123, %r123, %r1;
	add.s32 	%r122, %r122, 1;
	setp.lt.u32 	%p17, %r123, %r30;
	@%p17 bra 	$L__BB0_16;
$L__BB0_23:
	ld.param.f64 	%fd145, [_Z11propagationPdS_jd_param_3];
	ld.param.u64 	%rd86, [_Z11propagationPdS_jd_param_1];
	bar.sync 	0;
	mov.u32 	%r112, %ctaid.x;
	mov.u32 	%r113, %ntid.x;
	mov.u32 	%r114, %tid.x;
	mad.lo.s32 	%r115, %r112, %r113, %r114;
	cvta.to.global.u64 	%rd72, %rd86;
	mul.wide.s32 	%rd73, %r115, 24;
	add.s64 	%rd74, %rd72, %rd73;
	ld.global.f64 	%fd139, [%rd74];
	fma.rn.f64 	%fd140, %fd145, %fd155, %fd139;
	st.global.f64 	[%rd74], %fd140;
	ld.global.f64 	%fd141, [%rd74+8];
	fma.rn.f64 	%fd142, %fd145, %fd156, %fd141;
	st.global.f64 	[%rd74+8], %fd142;
	ld.global.f64 	%fd143, [%rd74+16];
	fma.rn.f64 	%fd144, %fd145, %fd157, %fd143;
	st.global.f64 	[%rd74+16], %fd144;
	add.u64 	%rd75, %SP, 0;
	add.u64 	%rd76, %SPL, 0;
	st.local.f64 	[%rd76], %fd140;
	st.local.f64 	[%rd76+8], %fd142;
	st.local.f64 	[%rd76+16], %fd144;
	mov.u64 	%rd77, $str$8;
	cvta.global.u64 	%rd78, %rd77;
	{ // callseq 22, 0
	.param .b64 param0;
	st.param.b64 	[param0], %rd78;
	.param .b64 param1;
	st.param.b64 	[param1], %rd75;
	.param .b32 retval0;
	call.uni (retval0), 
	vprintf, 
	(
	param0, 
	param1
	);
	ld.param.b32 	%r116, [retval0];
	} // callseq 22
	ret;

}
	// .globl	_Z16update_positionsPdS_jd
.visible .entry _Z16update_positionsPdS_jd(
	.param .u64 .ptr .align 1 _Z16update_positionsPdS_jd_param_0,
	.param .u64 .ptr .align 1 _Z16update_positionsPdS_jd_param_1,
	.param .u32 _Z16update_positionsPdS_jd_param_2,
	.param .f64 _Z16update_positionsPdS_jd_param_3
)
{
	.local .align 8 .b8 	__local_depot1[56];
	.reg .b64 	%SP;
	.reg .b64 	%SPL;
	.reg .b32 	%r<11>;
	.reg .b64 	%rd<18>;
	.reg .b64 	%fd<17>;

	mov.u64 	%SPL, __local_depot1;
	cvta.local.u64 	%SP, %SPL;
	ld.param.u64 	%rd1, [_Z16update_positionsPdS_jd_param_0];
	ld.param.u64 	%rd2, [_Z16update_positionsPdS_jd_param_1];
	ld.param.f64 	%fd1, [_Z16update_positionsPdS_jd_param_3];
	cvta.to.global.u64 	%rd3, %rd1;
	cvta.to.global.u64 	%rd4, %rd2;
	add.u64 	%rd5, %SP, 0;
	add.u64 	%rd6, %SPL, 0;
	mov.u64 	%rd7, $str$9;
	cvta.global.u64 	%rd8, %rd7;
	{ // callseq 23, 0
	.param .b64 param0;
	st.param.b64 	[param0], %rd8;
	.param .b64 param1;
	st.param.b64 	[param1], 0;
	.param .b32 retval0;
	call.uni (retval0), 
	vprintf, 
	(
	param0, 
	param1
	);
	ld.param.b32 	%r1, [retval0];
	} // callseq 23
	mov.u32 	%r3, %ctaid.x;
	mov.u32 	%r4, %ntid.x;
	mov.u32 	%r5, %tid.x;
	mad.lo.s32 	%r6, %r3, %r4, %r5;
	mul.lo.s32 	%r7, %r6, 3;
	mul.wide.s32 	%rd9, %r7, 8;
	add.s64 	%rd10, %rd4, %rd9;
	ld.global.f64 	%fd2, [%rd10];
	shl.b32 	%r8, %r6, 2;
	mul.wide.s32 	%rd11, %r8, 8;
	add.s64 	%rd12, %rd3, %rd11;
	ld.global.f64 	%fd3, [%rd12];
	fma.rn.f64 	%fd4, %fd1, %fd2, %fd3;
	st.global.f64 	[%rd12], %fd4;
	ld.global.f64 	%fd5, [%rd10+8];
	ld.global.f64 	%fd6, [%rd12+8];
	fma.rn.f64 	%fd7, %fd1, %fd5, %fd6;
	st.global.f64 	[%rd12+8], %fd7;
	ld.global.f64 	%fd8, [%rd10+16];
	ld.global.f64 	%fd9, [%rd12+16];
	fma.rn.f64 	%fd10, %fd1, %fd8, %fd9;
	st.global.f64 	[%rd12+16], %fd10;
	cvt.s64.s32 	%rd13, %r6;
	mul.wide.s32 	%rd14, %r6, 8;
	sub.s64 	%rd15, %rd12, %rd14;
	ld.global.f64 	%fd11, [%rd15];
	ld.global.f64 	%fd12, [%rd15+8];
	ld.global.f64 	%fd13, [%rd15+16];
	ld.global.f64 	%fd14, [%rd10];
	ld.global.f64 	%fd15, [%rd10+8];
	ld.global.f64 	%fd16, [%rd10+16];
	st.local.u64 	[%rd6], %rd13;
	st.local.f64 	[%rd6+8], %fd11;
	st.local.f64 	[%rd6+16], %fd12;
	st.local.f64 	[%rd6+24], %fd13;
	st.local.f64 	[%rd6+32], %fd14;
	st.local.f64 	[%rd6+40], %fd15;
	st.local.f64 	[%rd6+48], %fd16;
	mov.u64 	%rd16, $str$10;
	cvta.global.u64 	%rd17, %rd16;
	{ // callseq 24, 0
	.param .b64 param0;
	st.param.b64 	[param0], %rd17;
	.param .b64 param1;
	st.param.b64 	[param1], %rd5;
	.param .b32 retval0;
	call.uni (retval0), 
	vprintf, 
	(
	param0, 
	param1
	);
	ld.param.b32 	%r9, [retval0];
	} // callseq 24
	ret;

}


// ===== COMPILED SASS (sm_100) =====

	.target	sm_100

	.elftype	@"ET_EXEC"


//--------------------- .note.nv.tkinfo           --------------------------
	.section	.note.nv.tkinfo,"",@"SHT_NOTE"
	.sectionflags	@"SHF_NOTE_NV_TKINFO"
	.tkinfo
        /*0018*/ 	.word	0x00000002
        /*0030*/ 	.string	""
        /*0030*/ 	.string	"ptxas"
        /*0030*/ 	.string	"Cuda compilation tools, release 13.0, V13.0.88"
        /*0030*/ 	.string	"Build cuda_13.0.r13.0/compiler.36424714_0"
        /*0030*/ 	.string	"-arch sm_100 -m 64 "



//--------------------- .note.nv.cuinfo           --------------------------
	.section	.note.nv.cuinfo,"",@"SHT_NOTE"
	.sectionflags	@"SHF_NOTE_NV_CUINFO"
        /*0018*/ 	.short	0x0002
        /*001a*/ 	.short	0x0064
        /*001c*/ 	.short	0x0082
	.zero		2


//--------------------- .nv.info                  --------------------------
	.section	.nv.info,"",@"SHT_CUDA_INFO"
	.align	4


	//----- nvinfo : EIATTR_REGCOUNT
	.align		4
        /*0000*/ 	.byte	0x04, 0x2f
        /*0002*/ 	.short	(.L_13 - .L_12)
	.align		4
.L_12:
        /*0004*/ 	.word	index@(_Z11propagationPdS_jd)
        /*0008*/ 	.word	0x00000040


	//----- nvinfo : EIATTR_FRAME_SIZE
	.align		4
.L_13:
        /*000c*/ 	.byte	0x04, 0x11
        /*000e*/ 	.short	(.L_15 - .L_14)
	.align		4
.L_14:
        /*0010*/ 	.word	index@($__internal_1_$__cuda_sm20_dsqrt_rn_f64_mediumpath_v1)
        /*0014*/ 	.word	0x00000038


	//----- nvinfo : EIATTR_FRAME_SIZE
	.align		4
.L_15:
        /*0018*/ 	.byte	0x04, 0x11
        /*001a*/ 	.short	(.L_17 - .L_16)
	.align		4
.L_16:
        /*001c*/ 	.word	index@($__internal_0_$__cuda_sm20_div_rn_f64_full)
        /*0020*/ 	.word	0x00000038


	//----- nvinfo : EIATTR_FRAME_SIZE
	.align		4
.L_17:
        /*0024*/ 	.byte	0x04, 0x11
        /*0026*/ 	.short	(.L_19 - .L_18)
	.align		4
.L_18:
        /*0028*/ 	.word	index@(_Z11propagationPdS_jd)
        /*002c*/ 	.word	0x00000038


	//----- nvinfo : EIATTR_REGCOUNT
	.align		4
.L_19:
        /*0030*/ 	.byte	0x04, 0x2f
        /*0032*/ 	.short	(.L_21 - .L_20)
	.align		4
.L_20:
        /*0034*/ 	.word	index@(_Z16update_positionsPdS_jd)
        /*0038*/ 	.word	0x0000001e


	//----- nvinfo : EIATTR_FRAME_SIZE
	.align		4
.L_21:
        /*003c*/ 	.byte	0x04, 0x11
        /*003e*/ 	.short	(.L_23 - .L_22)
	.align		4
.L_22:
        /*0040*/ 	.word	index@(_Z16update_positionsPdS_jd)
        /*0044*/ 	.word	0x00000038


	//----- nvinfo : EIATTR_MIN_STACK_SIZE
	.align		4
.L_23:
        /*0048*/ 	.byte	0x04, 0x12
        /*004a*/ 	.short	(.L_25 - .L_24)
	.align		4
.L_24:
        /*004c*/ 	.word	index@(_Z16update_positionsPdS_jd)
        /*0050*/ 	.word	0x00000038


	//----- nvinfo : EIATTR_MIN_STACK_SIZE
	.align		4
.L_25:
        /*0054*/ 	.byte	0x04, 0x12
        /*0056*/ 	.short	(.L_27 - .L_26)
	.align		4
.L_26:
        /*0058*/ 	.word	index@(_Z11propagationPdS_jd)
        /*005c*/ 	.word	0x00000038
.L_27:


//--------------------- .nv.compat                --------------------------
	.section	.nv.compat,"",@"SHT_CUDA_COMPAT_INFO"
	.align	4
        /*0000*/ 	.byte	0x02, 0x09, 0x00, 0x00, 0x02, 0x02, 0x01, 0x00, 0x02, 0x05, 0x05, 0x00, 0x03, 0x07, 0x01, 0x01
        /*0010*/ 	.byte	0x02, 0x03, 0x00, 0x00, 0x02, 0x06, 0x01, 0x00, 0x04, 0x0b, 0x08, 0x00, 0x01, 0x00, 0x00, 0x00
        /*0020*/ 	.byte	0x00, 0x00, 0x00, 0x00


//--------------------- .nv.info._Z16update_positionsPdS_jd --------------------------
	.section	.nv.info._Z16update_positionsPdS_jd,"",@"SHT_CUDA_INFO"
	.sectionflags	@""
	.align	4


	//----- nvinfo : EIATTR_CUDA_API_VERSION
	.align		4
        /*0000*/ 	.byte	0x04, 0x37
        /*0002*/ 	.short	(.L_29 - .L_28)
.L_28:
        /*0004*/ 	.word	0x00000082


	//----- nvinfo : EIATTR_KPARAM_INFO
	.align		4
.L_29:
        /*0008*/ 	.byte	0x04, 0x17
        /*000a*/ 	.short	(.L_31 - .L_30)
.L_30:
        /*000c*/ 	.word	0x00000000
        /*0010*/ 	.short	0x0003
        /*0012*/ 	.short	0x0018
        /*0014*/ 	.byte	0x00, 0xf0, 0x21, 0x00


	//----- nvinfo : EIATTR_KPARAM_INFO
	.align		4
.L_31:
        /*0018*/ 	.byte	0x04, 0x17
        /*001a*/ 	.short	(.L_33 - .L_32)
.L_32:
        /*001c*/ 	.word	0x00000000
        /*0020*/ 	.short	0x0002
        /*0022*/ 	.short	0x0010
        /*0024*/ 	.byte	0x00, 0xf0, 0x11, 0x00


	//----- nvinfo : EIATTR_KPARAM_INFO
	.align		4
.L_33:
        /*0028*/ 	.byte	0x04, 0x17
        /*002a*/ 	.short	(.L_35 - .L_34)
.L_34:
        /*002c*/ 	.word	0x00000000
        /*0030*/ 	.short	0x0001
        /*0032*/ 	.short	0x0008
        /*0034*/ 	.byte	0x00, 0xf5, 0x21, 0x00


	//----- nvinfo : EIATTR_KPARAM_INFO
	.align		4
.L_35:
        /*0038*/ 	.byte	0x04, 0x17
        /*003a*/ 	.short	(.L_37 - .L_36)
.L_36:
        /*003c*/ 	.word	0x00000000
        /*0040*/ 	.short	0x0000
        /*0042*/ 	.short	0x0000
        /*0044*/ 	.byte	0x00, 0xf5, 0x21, 0x00


	//----- nvinfo : EIATTR_SPARSE_MMA_MASK
	.align		4
.L_37:
        /*0048*/ 	.byte	0x03, 0x50
        /*004a*/ 	.short	0x0000


	//----- nvinfo : EIATTR_MAXREG_COUNT
	.align		4
        /*004c*/ 	.byte	0x03, 0x1b
        /*004e*/ 	.short	0x00ff


	//----- nvinfo : EIATTR_EXTERNS
	.align		4
        /*0050*/ 	.byte	0x04, 0x0f
        /*0052*/ 	.short	(.L_39 - .L_38)


	//   ....[0]....
	.align		4
.L_38:
        /*0054*/ 	.word	index@(vprintf)


	//----- nvinfo : EIATTR_MERCURY_ISA_VERSION
	.align		4
.L_39:
        /*0058*/ 	.byte	0x03, 0x5f
        /*005a*/ 	.short	0x0101


	//----- nvinfo : EIATTR_VRC_CTA_INIT_COUNT
	.align		4
        /*005c*/ 	.byte	0x02, 0x4a
	.zero		1
	.zero		1


	//----- nvinfo : EIATTR_SYSCALL_OFFSETS
	.align		4
        /*0060*/ 	.byte	0x04, 0x46
        /*0062*/ 	.short	(.L_41 - .L_40)


	//   ....[0]....
.L_40:
        /*0064*/ 	.word	0x000000e0


	//   ....[1]....
        /*0068*/ 	.word	0x000003e0


	//----- nvinfo : EIATTR_EXIT_INSTR_OFFSETS
	.align		4
.L_41:
        /*006c*/ 	.byte	0x04, 0x1c
        /*006e*/ 	.short	(.L_43 - .L_42)


	//   ....[0]....
.L_42:
        /*0070*/ 	.word	0x000003f0


	//----- nvinfo : EIATTR_CBANK_PARAM_SIZE
	.align		4
.L_43:
        /*0074*/ 	.byte	0x03, 0x19
        /*0076*/ 	.short	0x0020


	//----- nvinfo : EIATTR_PARAM_CBANK
	.align		4
        /*0078*/ 	.byte	0x04, 0x0a
        /*007a*/ 	.short	(.L_45 - .L_44)
	.align		4
.L_44:
        /*007c*/ 	.word	index@(.nv.constant0._Z16update_positionsPdS_jd)
        /*0080*/ 	.short	0x0380
        /*0082*/ 	.short	0x0020


	//----- nvinfo : EIATTR_SW_WAR
	.align		4
.L_45:
        /*0084*/ 	.byte	0x04, 0x36
        /*0086*/ 	.short	(.L_47 - .L_46)
.L_46:
        /*0088*/ 	.word	0x00000008
.L_47:


//--------------------- .nv.info._Z11propagationPdS_jd --------------------------
	.section	.nv.info._Z11propagationPdS_jd,"",@"SHT_CUDA_INFO"
	.sectionflags	@""
	.align	4


	//----- nvinfo : EIATTR_CUDA_API_VERSION
	.align		4
        /*0000*/ 	.byte	0x04, 0x37
        /*0002*/ 	.short	(.L_49 - .L_48)
.L_48:
        /*0004*/ 	.word	0x00000082


	//----- nvinfo : EIATTR_KPARAM_INFO
	.align		4
.L_49:
        /*0008*/ 	.byte	0x04, 0x17
        /*000a*/ 	.short	(.L_51 - .L_50)
.L_50:
        /*000c*/ 	.word	0x00000000
        /*0010*/ 	.short	0x0003
        /*0012*/ 	.short	0x0018
        /*0014*/ 	.byte	0x00, 0xf0, 0x21, 0x00


	//----- nvinfo : EIATTR_KPARAM_INFO
	.align		4
.L_51:
        /*0018*/ 	.byte	0x04, 0x17
        /*001a*/ 	.short	(.L_53 - .L_52)
.L_52:
        /*001c*/ 	.word	0x00000000
        /*0020*/ 	.short	0x0002
        /*0022*/ 	.short	0x0010
        /*0024*/ 	.byte	0x00, 0xf0, 0x11, 0x00


	//----- nvinfo : EIATTR_KPARAM_INFO
	.align		4
.L_53:
        /*0028*/ 	.byte	0x04, 0x17
        /*002a*/ 	.short	(.L_55 - .L_54)
.L_54:
        /*002c*/ 	.word	0x00000000
        /*0030*/ 	.short	0x0001
        /*0032*/ 	.short	0x0008
        /*0034*/ 	.byte	0x00, 0xf5, 0x21, 0x00


	//----- nvinfo : EIATTR_KPARAM_INFO
	.align		4
.L_55:
        /*0038*/ 	.byte	0x04, 0x17
        /*003a*/ 	.short	(.L_57 - .L_56)
.L_56:
        /*003c*/ 	.word	0x00000000
        /*0040*/ 	.short	0x0000
        /*0042*/ 	.short	0x0000
        /*0044*/ 	.byte	0x00, 0xf5, 0x21, 0x00


	//----- nvinfo : EIATTR_SPARSE_MMA_MASK
	.align		4
.L_57:
        /*0048*/ 	.byte	0x03, 0x50
        /*004a*/ 	.short	0x0000


	//----- nvinfo : EIATTR_MAXREG_COUNT
	.align		4
        /*004c*/ 	.byte	0x03, 0x1b
        /*004e*/ 	.short	0x00ff


	//----- nvinfo : EIATTR_NUM_BARRIERS
	.align		4
        /*0050*/ 	.byte	0x02, 0x4c
        /*0052*/ 	.byte	0x01
	.zero		1


	//----- nvinfo : EIATTR_EXTERNS
	.align		4
        /*0054*/ 	.byte	0x04, 0x0f
        /*0056*/ 	.short	(.L_59 - .L_58)


	//   ....[0]....
	.align		4
.L_58:
        /*0058*/ 	.word	index@(vprintf)


	//----- nvinfo : EIATTR_MERCURY_ISA_VERSION
	.align		4
.L_59:
        /*005c*/ 	.byte	0x03, 0x5f
        /*005e*/ 	.short	0x0101


	//----- nvinfo : EIATTR_VRC_CTA_INIT_COUNT
	.align		4
        /*0060*/ 	.byte	0x02, 0x4a
	.zero		1
	.zero		1


	//----- nvinfo : EIATTR_SYSCALL_OFFSETS
	.align		4
        /*0064*/ 	.byte	0x04, 0x46
        /*0066*/ 	.short	(.L_61 - .L_60)


	//   ....[0]....
.L_60:
        /*0068*/ 	.word	0x000000d0


	//   ....[1]....
        /*006c*/ 	.word	0x00000450


	//   ....[2]....
        /*0070*/ 	.word	0x00000680


	//   ....[3]....
        /*0074*/ 	.word	0x000008b0


	//   ....[4]....
        /*0078*/ 	.word	0x00000b30


	//   ....[5]....
        /*007c*/ 	.word	0x00000d60


	//   ....[6]....
        /*0080*/ 	.word	0x00000f90


	//   ....[7]....
        /*0084*/ 	.word	0x00001210


	//   ....[8]....
        /*0088*/ 	.word	0x00001440


	//   ....[9]....
        /*008c*/ 	.word	0x00001760


	//   ....[10]....
        /*0090*/ 	.word	0x00001990


	//   ....[11]....
        /*0094*/ 	.word	0x00001bc0


	//   ....[12]....
        /*0098*/ 	.word	0x00001e40


	//   ....[13]....
        /*009c*/ 	.word	0x00002110


	//   ....[14]....
        /*00a0*/ 	.word	0x00002390


	//   ....[15]....
        /*00a4*/ 	.word	0x00002650


	//   ....[16]....
        /*00a8*/ 	.word	0x00002a50


	//   ....[17]....
        /*00ac*/ 	.word	0x00002c80


	//   ....[18]....
        /*00b0*/ 	.word	0x00003070


	//   ....[19]....
        /*00b4*/ 	.word	0x00003120


	//   ....[20]....
        /*00b8*/ 	.word	0x00003660


	//   ....[21]....
        /*00bc*/ 	.word	0x00003740


	//   ....[22]....
        /*00c0*/ 	.word	0x00003ab0


	//----- nvinfo : EIATTR_EXIT_INSTR_OFFSETS
	.align		4
.L_61:
        /*00c4*/ 	.byte	0x04, 0x1c
        /*00c6*/ 	.short	(.L_63 - .L_62)


	//   ....[0]....
.L_62:
        /*00c8*/ 	.word	0x00003ac0


	//----- nvinfo : EIATTR_CRS_STACK_SIZE
	.align		4
.L_63:
        /*00cc*/ 	.byte	0x04, 0x1e
        /*00ce*/ 	.short	(.L_65 - .L_64)
.L_64:
        /*00d0*/ 	.word	0x00000000


	//----- nvinfo : EIATTR_CBANK_PARAM_SIZE
	.align		4
.L_65:
        /*00d4*/ 	.byte	0x03, 0x19
        /*00d6*/ 	.short	0x0020


	//----- nvinfo : EIATTR_PARAM_CBANK
	.align		4
        /*00d8*/ 	.byte	0x04, 0x0a
        /*00da*/ 	.short	(.L_67 - .L_66)
	.align		4
.L_66:
        /*00dc*/ 	.word	index@(.nv.constant0._Z11propagationPdS_jd)
        /*00e0*/ 	.short	0x0380
        /*00e2*/ 	.short	0x0020


	//----- nvinfo : EIATTR_SW_WAR
	.align		4
.L_67:
        /*00e4*/ 	.byte	0x04, 0x36
        /*00e6*/ 	.short	(.L_69 - .L_68)
.L_68:
        /*00e8*/ 	.word	0x00000008
.L_69:


//--------------------- .nv.callgraph             --------------------------
	.section	.nv.callgraph,"",@"SHT_CUDA_CALLGRAPH"
	.align	4
	.sectionentsize	8
	.align		4
        /*0000*/ 	.word	0x00000000
	.align		4
        /*0004*/ 	.word	0xffffffff
	.align		4
        /*0008*/ 	.word	index@(_Z16update_positionsPdS_jd)
	.align		4
        /*000c*/ 	.word	index@(vprintf)
	.align		4
        /*0010*/ 	.word	index@(_Z11propagationPdS_jd)
	.align		4
        /*0014*/ 	.word	index@(vprintf)
	.align		4
        /*0018*/ 	.word	0x00000000
	.align		4
        /*001c*/ 	.word	0xfffffffe
	.align		4
        /*0020*/ 	.word	0x00000000
	.align		4
        /*0024*/ 	.word	0xfffffffd
	.align		4
        /*0028*/ 	.word	0x00000000
	.align		4
        /*002c*/ 	.word	0xfffffffc


//--------------------- .nv.constant4             --------------------------
	.section	.nv.constant4,"a",@progbits
	.align	8
	.align		8
.nv.constant4:
        /*0000*/ 	.dword	vprintf
	.align		8
        /*0008*/ 	.dword	$str
	.align		8
        /*0010*/ 	.dword	$str$1
	.align		8
        /*0018*/ 	.dword	$str$2
	.align		8
        /*0020*/ 	.dword	$str$3
	.align		8
        /*0028*/ 	.dword	$str$4
	.align		8
        /*0030*/ 	.dword	$str$5
	.align		8
        /*0038*/ 	.dword	$str$6
	.align		8
        /*0040*/ 	.dword	$str$7
	.align		8
        /*0048*/ 	.dword	$str$8
	.align		8
        /*0050*/ 	.dword	$str$9
	.align		8
        /*0058*/ 	.dword	$str$10


//--------------------- .nv.constant3             --------------------------
	.section	.nv.constant3,"a",@progbits
	.align	8
.nv.constant3:
	.type		BIG_G,@object
	.size		BIG_G,(.L_0 - BIG_G)
BIG_G:
        /*0000*/ 	.byte	0xf1, 0xd9, 0x6d, 0x61, 0x98, 0x55, 0xd2, 0x3d
.L_0:


//--------------------- .text._Z16update_positionsPdS_jd --------------------------
	.section	.text._Z16update_positionsPdS_jd,"ax",@progbits
	.align	128
        .global         _Z16update_positionsPdS_jd
        .type           _Z16update_positionsPdS_jd,@function
        .size           _Z16update_positionsPdS_jd,(.L_x_59 - _Z16update_positionsPdS_jd)
        .other          _Z16update_positionsPdS_jd,@"STO_CUDA_ENTRY STV_DEFAULT"
_Z16update_positionsPdS_jd:
.text._Z16update_positionsPdS_jd:
[----:B------:R-:W0:Y:S01]  /*0000*/  LDC R1, c[0x0][0x37c] ;  /* 0x0000df00ff017b82 */ /* 0x000e220000000800 */
[----:B------:R-:W-:Y:S01]  /*0010*/  MOV R17, 0x0 ;  /* 0x0000000000117802 */ /* 0x000fe20000000f00 */
[----:B------:R-:W1:Y:S01]  /*0020*/  LDCU UR4, c[0x0][0x2f8] ;  /* 0x00005f00ff0477ac */ /* 0x000e620008000800 */
[----:B0-----:R-:W-:Y:S01]  /*0030*/  VIADD R1, R1, 0xffffffc8 ;  /* 0xffffffc801017836 */ /* 0x001fe20000000000 */
[----:B------:R-:W-:-:S04]  /*0040*/  CS2R R6, SRZ ;  /* 0x0000000000067805 */ /* 0x000fc8000001ff00 */
[----:B------:R0:W2:Y:S01]  /*0050*/  LDC.64 R8, c[0x4][R17] ;  /* 0x0100000011087b82 */ /* 0x0000a20000000a00 */
[----:B------:R-:W3:Y:S01]  /*0060*/  LDCU.64 UR6, c[0x4][0x50] ;  /* 0x01000a00ff0677ac */ /* 0x000ee20008000a00 */
[----:B------:R-:W4:Y:S01]  /*0070*/  LDCU UR5, c[0x0][0x2fc] ;  /* 0x00005f80ff0577ac */ /* 0x000f220008000800 */
[----:B------:R-:W0:Y:S01]  /*0080*/  LDCU.64 UR36, c[0x0][0x358] ;  /* 0x00006b00ff2477ac */ /* 0x000e220008000a00 */
[----:B-1----:R-:W-:Y:S01]  /*0090*/  IADD3 R16, P0, PT, R1, UR4, RZ ;  /* 0x0000000401107c10 */ /* 0x002fe2000ff1e0ff */
[----:B---3--:R-:W-:Y:S01]  /*00a0*/  IMAD.U32 R4, RZ, RZ, UR6 ;  /* 0x00000006ff047e24 */ /* 0x008fe2000f8e00ff */
[----:B------:R-:W-:-:S03]  /*00b0*/  MOV R5, UR7 ;  /* 0x0000000700057c02 */ /* 0x000fc60008000f00 */
[----:B0---4-:R-:W-:-:S08]  /*00c0*/  IMAD.X R2, RZ, RZ, UR5, P0 ;  /* 0x00000005ff027e24 */ /* 0x011fd000080e06ff */
[----:B------:R-:W-:-:S07]  /*00d0*/  LEPC R20, `(.L_x_0) ;  /* 0x000000001014794e */ /* 0x000fce0000000000 */
[----:B--2---:R-:W-:Y:S05]  /*00e0*/  CALL.ABS.NOINC R8 ;  /* 0x0000000008007343 */ /* 0x004fea0003c00000 */
.L_x_0:
[----:B------:R-:W0:Y:S01]  /*00f0*/  S2R R7, SR_TID.X ;  /* 0x0000000000077919 */ /* 0x000e220000002100 */
[----:B------:R-:W0:Y:S08]  /*0100*/  S2UR UR4, SR_CTAID.X ;  /* 0x00000000000479c3 */ /* 0x000e300000002500 */
[----:B------:R-:W0:Y:S08]  /*0110*/  LDC R6, c[0x0][0x360] ;  /* 0x0000d800ff067b82 */ /* 0x000e300000000800 */
[----:B------:R-:W1:Y:S08]  /*0120*/  LDC.64 R4, c[0x0][0x388] ;  /* 0x0000e200ff047b82 */ /* 0x000e700000000a00 */
[----:B------:R-:W2:Y:S01]  /*0130*/  LDC.64 R22, c[0x0][0x380] ;  /* 0x0000e000ff167b82 */ /* 0x000ea20000000a00 */
[----:B0-----:R-:W-:Y:S01]  /*0140*/  IMAD R6, R6, UR4, R7 ;  /* 0x0000000406067c24 */ /* 0x001fe2000f8e0207 */
[----:B------:R-:W0:Y:S03]  /*0150*/  LDCU.64 UR4, c[0x0][0x398] ;  /* 0x00007300ff0477ac */ /* 0x000e260008000a00 */
[C---:B------:R-:W-:Y:S01]  /*0160*/  IMAD R3, R6.reuse, 0x3, RZ ;  /* 0x0000000306037824 */ /* 0x040fe200078e02ff */
[----:B------:R-:W-:-:S03]  /*0170*/  SHF.L.U32 R7, R6, 0x2, RZ ;  /* 0x0000000206077819 */ /* 0x000fc600000006ff */
[----:B-1----:R-:W-:-:S05]  /*0180*/  IMAD.WIDE R4, R3, 0x8, R4 ;  /* 0x0000000803047825 */ /* 0x002fca00078e0204 */
[----:B------:R-:W0:Y:S01]  /*0190*/  LDG.E.64 R8, desc[UR36][R4.64] ;  /* 0x0000002404087981 */ /* 0x000e22000c1e1b00 */
[----:B--2---:R-:W-:-:S05]  /*01a0*/  IMAD.WIDE R22, R7, 0x8, R22 ;  /* 0x0000000807167825 */ /* 0x004fca00078e0216 */
[----:B------:R-:W0:Y:S04]  /*01b0*/  LDG.E.64 R10, desc[UR36][R22.64] ;  /* 0x00000024160a7981 */ /* 0x000e28000c1e1b00 */
[----:B------:R-:W2:Y:S01]  /*01c0*/  LDG.E.64 R12, desc[UR36][R22.64+0x8] ;  /* 0x00000824160c7981 */ /* 0x000ea2000c1e1b00 */
[----:B0-----:R-:W-:-:S07]  /*01d0*/  DFMA R8, R8, UR4, R10 ;  /* 0x0000000408087c2b */ /* 0x001fce000800000a */
[----:B------:R0:W-:Y:S04]  /*01e0*/  STG.E.64 desc[UR36][R22.64], R8 ;  /* 0x0000000816007986 */ /* 0x0001e8000c101b24 */
[----:B------:R-:W2:Y:S02]  /*01f0*/  LDG.E.64 R10, desc[UR36][R4.64+0x8] ;  /* 0x00000824040a7981 */ /* 0x000ea4000c1e1b00 */
[----:B--2---:R-:W-:Y:S02]  /*0200*/  DFMA R18, R10, UR4, R12 ;  /* 0x000000040a127c2b */ /* 0x004fe4000800000c */
[----:B------:R-:W2:Y:S05]  /*0210*/  LDG.E.64 R12, desc[UR36][R22.64+0x10] ;  /* 0x00001024160c7981 */ /* 0x000eaa000c1e1b00 */
[----:B------:R1:W-:Y:S04]  /*0220*/  STG.E.64 desc[UR36][R22.64+0x8], R18 ;  /* 0x0000081216007986 */ /* 0x0003e8000c101b24 */
[----:B------:R-:W2:Y:S01]  /*0230*/  LDG.E.64 R10, desc[UR36][R4.64+0x10] ;  /* 0x00001024040a7981 */ /* 0x000ea2000c1e1b00 */
[----:B------:R-:W-:-:S03]  /*0240*/  IMAD.WIDE R14, R6, 0x8, RZ ;  /* 0x00000008060e7825 */ /* 0x000fc600078e02ff */
[----:B------:R-:W-:-:S05]  /*0250*/  IADD3 R26, P0, PT, R22, -R14, RZ ;  /* 0x8000000e161a7210 */ /* 0x000fca0007f1e0ff */
[----:B------:R-:W-:Y:S01]  /*0260*/  IMAD.X R27, R23, 0x1, ~R15, P0 ;  /* 0x00000001171b7824 */ /* 0x000fe200000e0e0f */
[----:B--2---:R-:W-:Y:S01]  /*0270*/  DFMA R24, R10, UR4, R12 ;  /* 0x000000040a187c2b */ /* 0x004fe2000800000c */
[----:B------:R-:W2:Y:S06]  /*0280*/  LDCU.64 UR4, c[0x4][0x58] ;  /* 0x01000b00ff0477ac */ /* 0x000eac0008000a00 */
[----:B------:R3:W-:Y:S04]  /*0290*/  STG.E.64 desc[UR36][R22.64+0x10], R24 ;  /* 0x0000101816007986 */ /* 0x0007e8000c101b24 */
[----:B0-----:R-:W4:Y:S04]  /*02a0*/  LDG.E.64 R8, desc[UR36][R26.64] ;  /* 0x000000241a087981 */ /* 0x001f28000c1e1b00 */
[----:B------:R-:W5:Y:S04]  /*02b0*/  LDG.E.64 R10, desc[UR36][R26.64+0x8] ;  /* 0x000008241a0a7981 */ /* 0x000f68000c1e1b00 */
[----:B------:R-:W5:Y:S04]  /*02c0*/  LDG.E.64 R12, desc[UR36][R26.64+0x10] ;  /* 0x000010241a0c7981 */ /* 0x000f68000c1e1b00 */
[----:B------:R-:W5:Y:S04]  /*02d0*/  LDG.E.64 R14, desc[UR36][R4.64] ;  /* 0x00000024040e7981 */ /* 0x000f68000c1e1b00 */
[----:B-1----:R-:W5:Y:S04]  /*02e0*/  LDG.E.64 R18, desc[UR36][R4.64+0x8] ;  /* 0x0000082404127981 */ /* 0x002f68000c1e1b00 */
[----:B------:R2:W5:Y:S01]  /*02f0*/  LDG.E.64 R20, desc[UR36][R4.64+0x10] ;  /* 0x0000102404147981 */ /* 0x000562000c1e1b00 */
[----:B---3--:R0:W1:Y:S01]  /*0300*/  LDC.64 R22, c[0x4][R17] ;  /* 0x0100000011167b82 */ /* 0x0080620000000a00 */
[----:B------:R-:W-:-:S05]  /*0310*/  SHF.R.S32.HI R7, RZ, 0x1f, R6 ;  /* 0x0000001fff077819 */ /* 0x000fca0000011406 */
[----:B------:R3:W-:Y:S01]  /*0320*/  STL.64 [R1], R6 ;  /* 0x0000000601007387 */ /* 0x0007e20000100a00 */
[----:B--2---:R-:W-:Y:S01]  /*0330*/  MOV R4, UR4 ;  /* 0x0000000400047c02 */ /* 0x004fe20008000f00 */
[----:B------:R-:W-:Y:S01]  /*0340*/  IMAD.U32 R5, RZ, RZ, UR5 ;  /* 0x00000005ff057e24 */ /* 0x000fe2000f8e00ff */
[----:B---3--:R-:W-:Y:S01]  /*0350*/  MOV R6, R16 ;  /* 0x0000001000067202 */ /* 0x008fe20000000f00 */
[----:B------:R-:W-:Y:S01]  /*0360*/  IMAD.MOV.U32 R7, RZ, RZ, R2 ;  /* 0x000000ffff077224 */ /* 0x000fe200078e0002 */
[----:B----4-:R0:W-:Y:S04]  /*0370*/  STL.64 [R1+0x8], R8 ;  /* 0x0000080801007387 */ /* 0x0101e80000100a00 */
[----:B-----5:R0:W-:Y:S04]  /*0380*/  STL.64 [R1+0x10], R10 ;  /* 0x0000100a01007387 */ /* 0x0201e80000100a00 */
[----:B------:R0:W-:Y:S04]  /*0390*/  STL.64 [R1+0x18], R12 ;  /* 0x0000180c01007387 */ /* 0x0001e80000100a00 */
[----:B------:R0:W-:Y:S04]  /*03a0*/  STL.64 [R1+0x20], R14 ;  /* 0x0000200e01007387 */ /* 0x0001e80000100a00 */
[----:B------:R0:W-:Y:S04]  /*03b0*/  STL.64 [R1+0x28], R18 ;  /* 0x0000281201007387 */ /* 0x0001e80000100a00 */
[----:B-1----:R0:W-:Y:S02]  /*03c0*/  STL.64 [R1+0x30], R20 ;  /* 0x0000301401007387 */ /* 0x0021e40000100a00 */
[----:B0-----:R-:W-:-:S07]  /*03d0*/  LEPC R20, `(.L_x_1) ;  /* 0x000000001014794e */ /* 0x001fce0000000000 */
[----:B------:R-:W-:Y:S05]  /*03e0*/  CALL.ABS.NOINC R22 ;  /* 0x0000000016007343 */ /* 0x000fea0003c00000 */
.L_x_1:
[----:B------:R-:W-:Y:S05]  /*03f0*/  EXIT ;  /* 0x000000000000794d */ /* 0x000fea0003800000 */
.L_x_2:
[----:B------:R-:W-:-:S00]  /*0400*/  BRA `(.L_x_2) ;  /* 0xfffffffc00fc7947 */ /* 0x000fc0000383ffff */
[----:B------:R-:W-:-:S00]  /*0410*/  NOP ;  /* 0x0000000000007918 */ /* 0x000fc00000000000 */
        /* <DEDUP_REMOVED lines=14> */
.L_x_59:


//--------------------- .text._Z11propagationPdS_jd --------------------------
	.section	.text._Z11propagationPdS_jd,"ax",@progbits
	.align	128
        .global         _Z11propagationPdS_jd
        .type           _Z11propagationPdS_jd,@function
        .size           _Z11propagationPdS_jd,(.L_x_58 - _Z11propagationPdS_jd)
        .other          _Z11propagationPdS_jd,@"STO_CUDA_ENTRY STV_DEFAULT"
_Z11propagationPdS_jd:
.text._Z11propagationPdS_jd:
        /* <DEDUP_REMOVED lines=8> */
[----:B-1----:R-:W-:Y:S01]  /*0080*/  IADD3 R38, P0, PT, R1, UR4, RZ ;  /* 0x0000000401267c10 */ /* 0x002fe2000ff1e0ff */
[----:B---3--:R-:W-:Y:S02]  /*0090*/  IMAD.U32 R4, RZ, RZ, UR6 ;  /* 0x00000006ff047e24 */ /* 0x008fe4000f8e00ff */
[----:B------:R-:W-:Y:S02]  /*00a0*/  IMAD.U32 R5, RZ, RZ, UR7 ;  /* 0x00000007ff057e24 */ /* 0x000fe4000f8e00ff */
[----:B0---4-:R-:W-:-:S08]  /*00b0*/  IMAD.X R2, RZ, RZ, UR5, P0 ;  /* 0x00000005ff027e24 */ /* 0x011fd000080e06ff */
[----:B------:R-:W-:-:S07]  /*00c0*/  LEPC R20, `(.L_x_3) ;  /* 0x000000001014794e */ /* 0x000fce0000000000 */
[----:B--2---:R-:W-:Y:S05]  /*00d0*/  CALL.ABS.NOINC R8 ;  /* 0x0000000008007343 */ /* 0x004fea0003c00000 */
.L_x_3:
[----:B------:R-:W0:Y:S01]  /*00e0*/  LDCU UR4, c[0x0][0x390] ;  /* 0x00007200ff0477ac */ /* 0x000e220008000800 */
[----:B------:R-:W1:Y:S01]  /*00f0*/  S2R R45, SR_TID.X ;  /* 0x00000000002d7919 */ /* 0x000e620000002100 */
[----:B------:R-:W2:Y:S08]  /*0100*/  LDC R44, c[0x0][0x360] ;  /* 0x0000d800ff2c7b82 */ /* 0x000eb00000000800 */
[----:B------:R-:W3:Y:S01]  /*0110*/  LDC.64 R34, c[0x0][0x358] ;  /* 0x0000d600ff227b82 */ /* 0x000ee20000000a00 */
[----:B0-----:R-:W-:-:S09]  /*0120*/  UISETP.NE.AND UP0, UPT, UR4, URZ, UPT ;  /* 0x000000ff0400728c */ /* 0x001fd2000bf05270 */
[----:B------:R-:W-:Y:S05]  /*0130*/  BRA.U !UP0, `(.L_x_4) ;  /* 0x0000002508487547 */ /* 0x000fea000b800000 */
[----:B------:R-:W-:Y:S01]  /*0140*/  UISETP.GE.U32.AND UP0, UPT, UR4, 0x8, UPT ;  /* 0x000000080400788c */ /* 0x000fe2000bf06070 */
[----:B------:R-:W-:-:S08]  /*0150*/  IMAD.MOV.U32 R17, RZ, RZ, RZ ;  /* 0x000000ffff117224 */ /* 0x000fd000078e00ff */
[----:B------:R-:W-:Y:S05]  /*0160*/  BRA.U !UP0, `(.L_x_5) ;  /* 0x0000001108c87547 */ /* 0x000fea000b800000 */
[----:B------:R-:W1:Y:S01]  /*0170*/  S2UR UR5, SR_CTAID.X ;  /* 0x00000000000579c3 */ /* 0x000e620000002500 */
[----:B------:R-:W-:Y:S01]  /*0180*/  ULOP3.LUT UR4, UR4, 0xfffffff8, URZ, 0xc0, !UPT ;  /* 0xfffffff804047892 */ /* 0x000fe2000f8ec0ff */
[----:B------:R-:W-:Y:S01]  /*0190*/  BSSY.RECONVERGENT B6, `(.L_x_5) ;  /* 0x000012f000067945 */ /* 0x000fe20003800200 */
[----:B------:R-:W-:-:S04]  /*01a0*/  IMAD.MOV.U32 R19, RZ, RZ, RZ ;  /* 0x000000ffff137224 */ /* 0x000fc800078e00ff */
[----:B------:R-:W-:Y:S02]  /*01b0*/  IMAD.U32 R17, RZ, RZ, UR4 ;  /* 0x00000004ff117e24 */ /* 0x000fe4000f8e00ff */
[----:B-12---:R-:W-:-:S07]  /*01c0*/  IMAD R18, R44, UR5, R45 ;  /* 0x000000052c127c24 */ /* 0x006fce000f8e022d */
.L_x_14:
[----:B------:R-:W0:Y:S01]  /*01d0*/  LDC.64 R26, c[0x0][0x380] ;  /* 0x0000e000ff1a7b82 */ /* 0x000e220000000a00 */
[C---:B---3--:R-:W-:Y:S01]  /*01e0*/  R2UR UR6, R34.reuse ;  /* 0x00000000220672ca */ /* 0x048fe200000e0000 */
[----:B------:R-:W-:Y:S01]  /*01f0*/  IMAD R23, R19, 0x3, RZ ;  /* 0x0000000313177824 */ /* 0x000fe200078e02ff */
[C---:B------:R-:W-:Y:S02]  /*0200*/  R2UR UR7, R35.reuse ;  /* 0x00000000230772ca */ /* 0x040fe400000e0000 */
[C---:B------:R-:W-:Y:S02]  /*0210*/  R2UR UR8, R34.reuse ;  /* 0x00000000220872ca */ /* 0x040fe400000e0000 */
[C---:B------:R-:W-:Y:S01]  /*0220*/  R2UR UR9, R35.reuse ;  /* 0x00000000230972ca */ /* 0x040fe200000e0000 */
[----:B------:R-:W1:Y:S01]  /*0230*/  LDC.64 R24, c[0x0][0x388] ;  /* 0x0000e200ff187b82 */ /* 0x000e620000000a00 */
[----:B------:R-:W-:Y:S02]  /*0240*/  R2UR UR10, R34 ;  /* 0x00000000220a72ca */ /* 0x000fe400000e0000 */
[----:B------:R-:W-:-:S02]  /*0250*/  R2UR UR11, R35 ;  /* 0x00000000230b72ca */ /* 0x000fc400000e0000 */
[C---:B------:R-:W-:Y:S02]  /*0260*/  R2UR UR12, R34.reuse ;  /* 0x00000000220c72ca */ /* 0x040fe400000e0000 */
[C---:B------:R-:W-:Y:S02]  /*0270*/  R2UR UR13, R35.reuse ;  /* 0x00000000230d72ca */ /* 0x040fe400000e0000 */
[C---:B------:R-:W-:Y:S02]  /*0280*/  R2UR UR14, R34.reuse ;  /* 0x00000000220e72ca */ /* 0x040fe400000e0000 */
[C---:B------:R-:W-:Y:S02]  /*0290*/  R2UR UR15, R35.reuse ;  /* 0x00000000230f72ca */ /* 0x040fe400000e0000 */
[----:B------:R-:W-:Y:S02]  /*02a0*/  R2UR UR4, R34 ;  /* 0x00000000220472ca */ /* 0x000fe400000e0000 */
[----:B------:R-:W-:Y:S01]  /*02b0*/  R2UR UR5, R35 ;  /* 0x00000000230572ca */ /* 0x000fe200000e0000 */
[----:B0-----:R-:W-:-:S05]  /*02c0*/  IMAD.WIDE.U32 R26, R23, 0x8, R26 ;  /* 0x00000008171a7825 */ /* 0x001fca00078e001a */
[----:B------:R-:W2:Y:S01]  /*02d0*/  LDG.E.64 R8, desc[UR6][R26.64+0x8] ;  /* 0x000008061a087981 */ /* 0x000ea2000c1e1b00 */
[----:B-1----:R-:W-:-:S03]  /*02e0*/  IMAD.WIDE.U32 R24, R23, 0x8, R24 ;  /* 0x0000000817187825 */ /* 0x002fc600078e0018 */
[----:B------:R-:W3:Y:S04]  /*02f0*/  LDG.E.64 R10, desc[UR8][R26.64+0x10] ;  /* 0x000010081a0a7981 */ /* 0x000ee8000c1e1b00 */
[----:B------:R-:W4:Y:S04]  /*0300*/  LDG.E.64 R12, desc[UR10][R24.64] ;  /* 0x0000000a180c7981 */ /* 0x000f28000c1e1b00 */
[----:B------:R-:W5:Y:S04]  /*0310*/  LDG.E.64 R14, desc[UR12][R24.64+0x8] ;  /* 0x0000080c180e7981 */ /* 0x000f68000c1e1b00 */
[----:B------:R-:W5:Y:S04]  /*0320*/  LDG.E.64 R20, desc[UR14][R24.64+0x10] ;  /* 0x0000100e18147981 */ /* 0x000f68000c1e1b00 */
[----:B------:R-:W5:Y:S01]  /*0330*/  LDG.E.64 R6, desc[UR4][R26.64] ;  /* 0x000000041a067981 */ /* 0x000f62000c1e1b00 */
[----:B------:R-:W0:Y:S01]  /*0340*/  LDCU UR4, c[0x0][0x2f8] ;  /* 0x00005f00ff0477ac */ /* 0x000e220008000800 */
[----:B------:R-:W-:-:S04]  /*0350*/  MOV R22, 0x0 ;  /* 0x0000000000167802 */ /* 0x000fc80000000f00 */
[----:B------:R1:W1:Y:S01]  /*0360*/  LDC.64 R28, c[0x4][R22] ;  /* 0x01000000161c7b82 */ /* 0x0002620000000a00 */
[----:B0-----:R-:W-:Y:S01]  /*0370*/  VIADD R16, R38, -UR4 ;  /* 0x8000000426107c36 */ /* 0x001fe20008000000 */
[----:B------:R-:W0:Y:S04]  /*0380*/  LDCU.64 UR4, c[0x4][0x10] ;  /* 0x01000200ff0477ac */ /* 0x000e280008000a00 */
[----:B------:R-:W-:Y:S01]  /*0390*/  STL.64 [R16], R18 ;  /* 0x0000001210007387 */ /* 0x000fe20000100a00 */
[----:B0-----:R-:W-:Y:S02]  /*03a0*/  IMAD.U32 R4, RZ, RZ, UR4 ;  /* 0x00000004ff047e24 */ /* 0x001fe4000f8e00ff */
[----:B------:R-:W-:Y:S01]  /*03b0*/  IMAD.U32 R5, RZ, RZ, UR5 ;  /* 0x00000005ff057e24 */ /* 0x000fe2000f8e00ff */
[----:B--2---:R-:W-:Y:S04]  /*03c0*/  STL.64 [R16+0x10], R8 ;  /* 0x0000100810007387 */ /* 0x004fe80000100a00 */
[----:B---3--:R-:W-:Y:S04]  /*03d0*/  STL.64 [R16+0x18], R10 ;  /* 0x0000180a10007387 */ /* 0x008fe80000100a00 */
[----:B----4-:R-:W-:Y:S04]  /*03e0*/  STL.64 [R16+0x20], R12 ;  /* 0x0000200c10007387 */ /* 0x010fe80000100a00 */
[----:B-----5:R-:W-:Y:S04]  /*03f0*/  STL.64 [R16+0x28], R14 ;  /* 0x0000280e10007387 */ /* 0x020fe80000100a00 */
[----:B------:R-:W-:Y:S04]  /*0400*/  STL.64 [R16+0x30], R20 ;  /* 0x0000301410007387 */ /* 0x000fe80000100a00 */
[----:B------:R0:W-:Y:S02]  /*0410*/  STL.64 [R16+0x8], R6 ;  /* 0x0000080610007387 */ /* 0x0001e40000100a00 */
[----:B0-----:R-:W-:-:S02]  /*0420*/  IMAD.MOV.U32 R6, RZ, RZ, R38 ;  /* 0x000000ffff067224 */ /* 0x001fc400078e0026 */
[----:B-1----:R-:W-:-:S07]  /*0430*/  IMAD.MOV.U32 R7, RZ, RZ, R2 ;  /* 0x000000ffff077224 */ /* 0x002fce00078e0002 */
[----:B------:R-:W-:-:S07]  /*0440*/  LEPC R20, `(.L_x_6) ;  /* 0x000000001014794e */ /* 0x000fce0000000000 */
[----:B------:R-:W-:Y:S05]  /*0450*/  CALL.ABS.NOINC R28 ;  /* 0x000000001c007343 */ /* 0x000fea0003c00000 */
.L_x_6:
[C---:B------:R-:W-:Y:S02]  /*0460*/  R2UR UR4, R34.reuse ;  /* 0x00000000220472ca */ /* 0x040fe400000e0000 */
[C---:B------:R-:W-:Y:S02]  /*0470*/  R2UR UR5, R35.reuse ;  /* 0x00000000230572ca */ /* 0x040fe400000e0000 */
[C---:B------:R-:W-:Y:S02]  /*0480*/  R2UR UR6, R34.reuse ;  /* 0x00000000220672ca */ /* 0x040fe400000e0000 */
[C---:B------:R-:W-:Y:S02]  /*0490*/  R2UR UR7, R35.reuse ;  /* 0x00000000230772ca */ /* 0x040fe400000e0000 */
[----:B------:R-:W-:Y:S02]  /*04a0*/  R2UR UR8, R34 ;  /* 0x00000000220872ca */ /* 0x000fe400000e0000 */
[----:B------:R-:W-:-:S02]  /*04b0*/  R2UR UR9, R35 ;  /* 0x00000000230972ca */ /* 0x000fc400000e0000 */
[C---:B------:R-:W-:Y:S02]  /*04c0*/  R2UR UR10, R34.reuse ;  /* 0x00000000220a72ca */ /* 0x040fe400000e0000 */
[C---:B------:R-:W-:Y:S01]  /*04d0*/  R2UR UR11, R35.reuse ;  /* 0x00000000230b72ca */ /* 0x040fe200000e0000 */
[----:B------:R-:W2:Y:S01]  /*04e0*/  LDG.E.64 R8, desc[UR4][R26.64+0x18] ;  /* 0x000018041a087981 */ /* 0x000ea2000c1e1b00 */
[C---:B------:R-:W-:Y:S02]  /*04f0*/  R2UR UR12, R34.reuse ;  /* 0x00000000220c72ca */ /* 0x040fe400000e0000 */
[C---:B------:R-:W-:Y:S01]  /*0500*/  R2UR UR13, R35.reuse ;  /* 0x00000000230d72ca */ /* 0x040fe200000e0000 */
[----:B------:R-:W3:Y:S01]  /*0510*/  LDG.E.64 R10, desc[UR6][R26.64+0x20] ;  /* 0x000020061a0a7981 */ /* 0x000ee2000c1e1b00 */
[----:B------:R-:W-:Y:S02]  /*0520*/  R2UR UR14, R34 ;  /* 0x00000000220e72ca */ /* 0x000fe400000e0000 */
[----:B------:R-:W-:Y:S01]  /*0530*/  R2UR UR15, R35 ;  /* 0x00000000230f72ca */ /* 0x000fe200000e0000 */
[----:B------:R-:W4:Y:S01]  /*0540*/  LDG.E.64 R12, desc[UR8][R26.64+0x28] ;  /* 0x000028081a0c7981 */ /* 0x000f22000c1e1b00 */
[----:B------:R0:W1:Y:S01]  /*0550*/  LDC.64 R30, c[0x4][R22] ;  /* 0x01000000161e7b82 */ /* 0x0000620000000a00 */
[----:B------:R-:W5:Y:S02]  /*0560*/  LDCU.64 UR4, c[0x4][0x10] ;  /* 0x01000200ff0477ac */ /* 0x000f640008000a00 */
[----:B------:R-:W4:Y:S04]  /*0570*/  LDG.E.64 R14, desc[UR10][R24.64+0x18] ;  /* 0x0000180a180e7981 */ /* 0x000f28000c1e1b00 */
[----:B------:R-:W4:Y:S04]  /*0580*/  LDG.E.64 R20, desc[UR12][R24.64+0x20] ;  /* 0x0000200c18147981 */ /* 0x000f28000c1e1b00 */
[----:B------:R-:W4:Y:S01]  /*0590*/  LDG.E.64 R28, desc[UR14][R24.64+0x28] ;  /* 0x0000280e181c7981 */ /* 0x000f22000c1e1b00 */
[----:B------:R-:W-:-:S02]  /*05a0*/  VIADD R7, R19, 0x1 ;  /* 0x0000000113077836 */ /* 0x000fc40000000000 */
[----:B------:R-:W-:-:S05]  /*05b0*/  IMAD.MOV.U32 R6, RZ, RZ, R18 ;  /* 0x000000ffff067224 */ /* 0x000fca00078e0012 */
[----:B------:R0:W-:Y:S01]  /*05c0*/  STL.64 [R16], R6 ;  /* 0x0000000610007387 */ /* 0x0001e20000100a00 */
[----:B-----5:R-:W-:Y:S02]  /*05d0*/  IMAD.U32 R4, RZ, RZ, UR4 ;  /* 0x00000004ff047e24 */ /* 0x020fe4000f8e00ff */
[----:B------:R-:W-:Y:S02]  /*05e0*/  IMAD.U32 R5, RZ, RZ, UR5 ;  /* 0x00000005ff057e24 */ /* 0x000fe4000f8e00ff */
[----:B0-----:R-:W-:Y:S02]  /*05f0*/  IMAD.MOV.U32 R6, RZ, RZ, R38 ;  /* 0x000000ffff067224 */ /* 0x001fe400078e0026 */
[----:B------:R-:W-:Y:S01]  /*0600*/  IMAD.MOV.U32 R7, RZ, RZ, R2 ;  /* 0x000000ffff077224 */ /* 0x000fe200078e0002 */
[----:B--2---:R0:W-:Y:S04]  /*0610*/  STL.64 [R16+0x8], R8 ;  /* 0x0000080810007387 */ /* 0x0041e80000100a00 */
[----:B---3--:R0:W-:Y:S04]  /*0620*/  STL.64 [R16+0x10], R10 ;  /* 0x0000100a10007387 */ /* 0x0081e80000100a00 */
[----:B----4-:R0:W-:Y:S04]  /*0630*/  STL.64 [R16+0x18], R12 ;  /* 0x0000180c10007387 */ /* 0x0101e80000100a00 */
[----:B------:R0:W-:Y:S04]  /*0640*/  STL.64 [R16+0x20], R14 ;  /* 0x0000200e10007387 */ /* 0x0001e80000100a00 */
[----:B------:R0:W-:Y:S04]  /*0650*/  STL.64 [R16+0x28], R20 ;  /* 0x0000281410007387 */ /* 0x0001e80000100a00 */
[----:B-1----:R0:W-:Y:S02]  /*0660*/  STL.64 [R16+0x30], R28 ;  /* 0x0000301c10007387 */ /* 0x0021e40000100a00 */
[----:B0-----:R-:W-:-:S07]  /*0670*/  LEPC R20, `(.L_x_7) ;  /* 0x000000001014794e */ /* 0x001fce0000000000 */
[----:B------:R-:W-:Y:S05]  /*0680*/  CALL.ABS.NOINC R30 ;  /* 0x000000001e007343 */ /* 0x000fea0003c00000 */
.L_x_7:
        /* <DEDUP_REMOVED lines=9> */
[C---:B------:R-:W-:Y:S01]  /*0720*/  R2UR UR12, R34.reuse ;  /* 0x00000000220c72ca */ /* 0x040fe200000e0000 */
[----:B------:R-:W0:Y:S01]  /*0730*/  LDCU.64 UR4, c[0x4][0x10] ;  /* 0x01000200ff0477ac */ /* 0x000e220008000a00 */
[C---:B------:R-:W-:Y:S01]  /*0740*/  R2UR UR13, R35.reuse ;  /* 0x00000000230d72ca */ /* 0x040fe200000e0000 */
[----:B------:R-:W3:Y:S01]  /*0750*/  LDG.E.64 R10, desc[UR6][R26.64+0x38] ;  /* 0x000038061a0a7981 */ /* 0x000ee2000c1e1b00 */
[----:B------:R-:W-:Y:S02]  /*0760*/  R2UR UR14, R34 ;  /* 0x00000000220e72ca */ /* 0x000fe400000e0000 */
[----:B------:R-:W-:Y:S01]  /*0770*/  R2UR UR15, R35 ;  /* 0x00000000230f72ca */ /* 0x000fe200000e0000 */
[----:B------:R-:W4:Y:S04]  /*0780*/  LDG.E.64 R12, desc[UR8][R26.64+0x40] ;  /* 0x000040081a0c7981 */ /* 0x000f28000c1e1b00 */
[----:B------:R-:W5:Y:S04]  /*0790*/  LDG.E.64 R14, desc[UR10][R24.64+0x30] ;  /* 0x0000300a180e7981 */ /* 0x000f68000c1e1b00 */
[----:B------:R-:W5:Y:S04]  /*07a0*/  LDG.E.64 R20, desc[UR12][R24.64+0x38] ;  /* 0x0000380c18147981 */ /* 0x000f68000c1e1b00 */
[----:B------:R1:W5:Y:S02]  /*07b0*/  LDG.E.64 R28, desc[UR14][R24.64+0x40] ;  /* 0x0000400e181c7981 */ /* 0x000364000c1e1b00 */
[----:B-1----:R1:W1:Y:S01]  /*07c0*/  LDC.64 R24, c[0x4][R22] ;  /* 0x0100000016187b82 */ /* 0x0022620000000a00 */
[----:B------:R-:W-:-:S02]  /*07d0*/  VIADD R7, R19, 0x2 ;  /* 0x0000000213077836 */ /* 0x000fc40000000000 */
[----:B------:R-:W-:Y:S02]  /*07e0*/  IMAD.MOV.U32 R6, RZ, RZ, R18 ;  /* 0x000000ffff067224 */ /* 0x000fe400078e0012 */
[----:B0-----:R-:W-:Y:S02]  /*07f0*/  IMAD.U32 R4, RZ, RZ, UR4 ;  /* 0x00000004ff047e24 */ /* 0x001fe4000f8e00ff */
[----:B------:R-:W-:Y:S01]  /*0800*/  IMAD.U32 R5, RZ, RZ, UR5 ;  /* 0x00000005ff057e24 */ /* 0x000fe2000f8e00ff */
[----:B------:R0:W-:Y:S02]  /*0810*/  STL.64 [R16], R6 ;  /* 0x0000000610007387 */ /* 0x0001e40000100a00 */
[----:B0-----:R-:W-:Y:S02]  /*0820*/  IMAD.MOV.U32 R6, RZ, RZ, R38 ;  /* 0x000000ffff067224 */ /* 0x001fe400078e0026 */
[----:B------:R-:W-:Y:S01]  /*0830*/  IMAD.MOV.U32 R7, RZ, RZ, R2 ;  /* 0x000000ffff077224 */ /* 0x000fe200078e0002 */
[----:B--2---:R0:W-:Y:S04]  /*0840*/  STL.64 [R16+0x8], R8 ;  /* 0x0000080810007387 */ /* 0x0041e80000100a00 */
[----:B---3--:R0:W-:Y:S04]  /*0850*/  STL.64 [R16+0x10], R10 ;  /* 0x0000100a10007387 */ /* 0x0081e80000100a00 */
[----:B----4-:R0:W-:Y:S04]  /*0860*/  STL.64 [R16+0x18], R12 ;  /* 0x0000180c10007387 */ /* 0x0101e80000100a00 */
[----:B-----5:R0:W-:Y:S04]  /*0870*/  STL.64 [R16+0x20], R14 ;  /* 0x0000200e10007387 */ /* 0x0201e80000100a00 */
[----:B------:R0:W-:Y:S04]  /*0880*/  STL.64 [R16+0x28], R20 ;  /* 0x0000281410007387 */ /* 0x0001e80000100a00 */
[----:B-1----:R0:W-:Y:S02]  /*0890*/  STL.64 [R16+0x30], R28 ;  /* 0x0000301c10007387 */ /* 0x0021e40000100a00 */
[----:B0-----:R-:W-:-:S07]  /*08a0*/  LEPC R20, `(.L_x_8) ;  /* 0x000000001014794e */ /* 0x001fce0000000000 */
[----:B------:R-:W-:Y:S05]  /*08b0*/  CALL.ABS.NOINC R24 ;  /* 0x0000000018007343 */ /* 0x000fea0003c00000 */
.L_x_8:
[----:B------:R-:W0:Y:S01]  /*08c0*/  LDC.64 R24, c[0x0][0x380] ;  /* 0x0000e000ff187b82 */ /* 0x000e220000000a00 */
[C---:B------:R-:W-:Y:S01]  /*08d0*/  R2UR UR4, R34.reuse ;  /* 0x00000000220472ca */ /* 0x040fe200000e0000 */
[----:B------:R-:W-:Y:S01]  /*08e0*/  VIADD R3, R23, 0x9 ;  /* 0x0000000917037836 */ /* 0x000fe20000000000 */
        /* <DEDUP_REMOVED lines=14> */
[----:B------:R0:W3:Y:S01]  /*09d0*/  LDC.64 R30, c[0x4][R22] ;  /* 0x01000000161e7b82 */ /* 0x0000e20000000a00 */
[----:B------:R-:W4:Y:S01]  /*09e0*/  LDCU.64 UR4, c[0x4][0x10] ;  /* 0x01000200ff0477ac */ /* 0x000f220008000a00 */
[----:B-1----:R-:W-:Y:S01]  /*09f0*/  IMAD.WIDE.U32 R26, R3, 0x8, R26 ;  /* 0x00000008031a7825 */ /* 0x002fe200078e001a */
[----:B------:R-:W5:Y:S04]  /*0a00*/  LDG.E.64 R10, desc[UR6][R24.64+0x8] ;  /* 0x00000806180a7981 */ /* 0x000f68000c1e1b00 */
[----:B------:R-:W3:Y:S04]  /*0a10*/  LDG.E.64 R12, desc[UR8][R24.64+0x10] ;  /* 0x00001008180c7981 */ /* 0x000ee8000c1e1b00 */
[----:B------:R-:W3:Y:S04]  /*0a20*/  LDG.E.64 R14, desc[UR10][R26.64] ;  /* 0x0000000a1a0e7981 */ /* 0x000ee8000c1e1b00 */
[----:B------:R-:W3:Y:S04]  /*0a30*/  LDG.E.64 R20, desc[UR12][R26.64+0x8] ;  /* 0x0000080c1a147981 */ /* 0x000ee8000c1e1b00 */
[----:B------:R-:W3:Y:S01]  /*0a40*/  LDG.E.64 R28, desc[UR14][R26.64+0x10] ;  /* 0x0000100e1a1c7981 */ /* 0x000ee2000c1e1b00 */
[----:B------:R-:W-:-:S02]  /*0a50*/  VIADD R7, R19, 0x3 ;  /* 0x0000000313077836 */ /* 0x000fc40000000000 */
[----:B------:R-:W-:Y:S02]  /*0a60*/  IMAD.MOV.U32 R6, RZ, RZ, R18 ;  /* 0x000000ffff067224 */ /* 0x000fe400078e0012 */
[----:B----4-:R-:W-:Y:S02]  /*0a70*/  IMAD.U32 R4, RZ, RZ, UR4 ;  /* 0x00000004ff047e24 */ /* 0x010fe4000f8e00ff */
[----:B------:R-:W-:Y:S01]  /*0a80*/  IMAD.U32 R5, RZ, RZ, UR5 ;  /* 0x00000005ff057e24 */ /* 0x000fe2000f8e00ff */
[----:B------:R1:W-:Y:S02]  /*0a90*/  STL.64 [R16], R6 ;  /* 0x0000000610007387 */ /* 0x0003e40000100a00 */
[----:B-1----:R-:W-:Y:S02]  /*0aa0*/  IMAD.MOV.U32 R6, RZ, RZ, R38 ;  /* 0x000000ffff067224 */ /* 0x002fe400078e0026 */
[----:B------:R-:W-:Y:S01]  /*0ab0*/  IMAD.MOV.U32 R7, RZ, RZ, R2 ;  /* 0x000000ffff077224 */ /* 0x000fe200078e0002 */
[----:B--2---:R0:W-:Y:S04]  /*0ac0*/  STL.64 [R16+0x8], R8 ;  /* 0x0000080810007387 */ /* 0x0041e80000100a00 */
[----:B-----5:R0:W-:Y:S04]  /*0ad0*/  STL.64 [R16+0x10], R10 ;  /* 0x0000100a10007387 */ /* 0x0201e80000100a00 */
[----:B---3--:R0:W-:Y:S04]  /*0ae0*/  STL.64 [R16+0x18], R12 ;  /* 0x0000180c10007387 */ /* 0x0081e80000100a00 */
[----:B------:R0:W-:Y:S04]  /*0af0*/  STL.64 [R16+0x20], R14 ;  /* 0x0000200e10007387 */ /* 0x0001e80000100a00 */
[----:B------:R0:W-:Y:S04]  /*0b00*/  STL.64 [R16+0x28], R20 ;  /* 0x0000281410007387 */ /* 0x0001e80000100a00 */
[----:B------:R0:W-:Y:S02]  /*0b10*/  STL.64 [R16+0x30], R28 ;  /* 0x0000301c10007387 */ /* 0x0001e40000100a00 */
[----:B0-----:R-:W-:-:S07]  /*0b20*/  LEPC R20, `(.L_x_9) ;  /* 0x000000001014794e */ /* 0x001fce0000000000 */
[----:B------:R-:W-:Y:S05]  /*0b30*/  CALL.ABS.NOINC R30 ;  /* 0x000000001e007343 */ /* 0x000fea0003c00000 */
.L_x_9:
        /* <DEDUP_REMOVED lines=35> */
.L_x_10:
        /* <DEDUP_REMOVED lines=15> */
[----:B------:R1:W4:Y:S04]  /*0e60*/  LDG.E.64 R12, desc[UR8][R24.64+0x40] ;  /* 0x00004008180c7981 */ /* 0x000328000c1e1b00 */
[----:B------:R-:W5:Y:S04]  /*0e70*/  LDG.E.64 R14, desc[UR10][R26.64+0x30] ;  /* 0x0000300a1a0e7981 */ /* 0x000f68000c1e1b00 */
[----:B------:R-:W5:Y:S04]  /*0e80*/  LDG.E.64 R20, desc[UR12][R26.64+0x38] ;  /* 0x0000380c1a147981 */ /* 0x000f68000c1e1b00 */
[----:B------:R-:W5:Y:S01]  /*0e90*/  LDG.E.64 R28, desc[UR14][R26.64+0x40] ;  /* 0x0000400e1a1c7981 */ /* 0x000f62000c1e1b00 */
        /* <DEDUP_REMOVED lines=16> */
.L_x_11:
        /* <DEDUP_REMOVED lines=40> */
.L_x_12:
        /* <DEDUP_REMOVED lines=15> */
[----:B------:R-:W0:Y:S01]  /*1310*/  LDC.64 R22, c[0x4][R22] ;  /* 0x0100000016167b82 */ /* 0x000e220000000a00 */
[----:B------:R-:W1:Y:S02]  /*1320*/  LDCU.64 UR4, c[0x4][0x10] ;  /* 0x01000200ff0477ac */ /* 0x000e640008000a00 */
[----:B------:R-:W5:Y:S04]  /*1330*/  LDG.E.64 R14, desc[UR10][R26.64+0x18] ;  /* 0x0000180a1a0e7981 */ /* 0x000f68000c1e1b00 */
[----:B------:R-:W5:Y:S04]  /*1340*/  LDG.E.64 R20, desc[UR12][R26.64+0x20] ;  /* 0x0000200c1a147981 */ /* 0x000f68000c1e1b00 */
[----:B------:R-:W5:Y:S01]  /*1350*/  LDG.E.64 R28, desc[UR14][R26.64+0x28] ;  /* 0x0000280e1a1c7981 */ /* 0x000f62000c1e1b00 */
[----:B------:R-:W-:-:S02]  /*1360*/  VIADD R7, R19, 0x7 ;  /* 0x0000000713077836 */ /* 0x000fc40000000000 */
[----:B------:R-:W-:-:S05]  /*1370*/  IMAD.MOV.U32 R6, RZ, RZ, R18 ;  /* 0x000000ffff067224 */ /* 0x000fca00078e0012 */
[----:B------:R1:W-:Y:S02]  /*1380*/  STL.64 [R16], R6 ;  /* 0x0000000610007387 */ /* 0x0003e40000100a00 */
[----:B-1----:R-:W-:Y:S02]  /*1390*/  IMAD.U32 R4, RZ, RZ, UR4 ;  /* 0x00000004ff047e24 */ /* 0x002fe4000f8e00ff */
[----:B------:R-:W-:Y:S02]  /*13a0*/  IMAD.U32 R5, RZ, RZ, UR5 ;  /* 0x00000005ff057e24 */ /* 0x000fe4000f8e00ff */
[----:B------:R-:W-:Y:S02]  /*13b0*/  IMAD.MOV.U32 R6, RZ, RZ, R38 ;  /* 0x000000ffff067224 */ /* 0x000fe400078e0026 */
[----:B------:R-:W-:Y:S01]  /*13c0*/  IMAD.MOV.U32 R7, RZ, RZ, R2 ;  /* 0x000000ffff077224 */ /* 0x000fe200078e0002 */
[----:B--2---:R1:W-:Y:S04]  /*13d0*/  STL.64 [R16+0x8], R8 ;  /* 0x0000080810007387 */ /* 0x0043e80000100a00 */
[----:B---3--:R1:W-:Y:S04]  /*13e0*/  STL.64 [R16+0x10], R10 ;  /* 0x0000100a10007387 */ /* 0x0083e80000100a00 */
[----:B----4-:R1:W-:Y:S04]  /*13f0*/  STL.64 [R16+0x18], R12 ;  /* 0x0000180c10007387 */ /* 0x0103e80000100a00 */
[----:B-----5:R1:W-:Y:S04]  /*1400*/  STL.64 [R16+0x20], R14 ;  /* 0x0000200e10007387 */ /* 0x0203e80000100a00 */
[----:B------:R1:W-:Y:S04]  /*1410*/  STL.64 [R16+0x28], R20 ;  /* 0x0000281410007387 */ /* 0x0003e80000100a00 */
[----:B0-----:R1:W-:Y:S02]  /*1420*/  STL.64 [R16+0x30], R28 ;  /* 0x0000301c10007387 */ /* 0x0013e40000100a00 */
[----:B-1----:R-:W-:-:S07]  /*1430*/  LEPC R20, `(.L_x_13) ;  /* 0x000000001014794e */ /* 0x002fce0000000000 */
[----:B------:R-:W-:Y:S05]  /*1440*/  CALL.ABS.NOINC R22 ;  /* 0x0000000016007343 */ /* 0x000fea0003c00000 */
.L_x_13:
[----:B------:R-:W-:-:S05]  /*1450*/  VIADD R19, R19, 0x8 ;  /* 0x0000000813137836 */ /* 0x000fca0000000000 */
[----:B------:R-:W-:-:S13]  /*1460*/  ISETP.NE.AND P0, PT, R19, R17, PT ;  /* 0x000000111300720c */ /* 0x000fda0003f05270 */
[----:B------:R-:W-:Y:S05]  /*1470*/  @P0 BRA `(.L_x_14) ;  /* 0xffffffec00540947 */ /* 0x000fea000383ffff */
[----:B------:R-:W-:Y:S05]  /*1480*/  BSYNC.RECONVERGENT B6 ;  /* 0x0000000000067941 */ /* 0x000fea0003800200 */
.L_x_5:
[----:B------:R-:W0:Y:S02]  /*1490*/  LDCU UR4, c[0x0][0x390] ;  /* 0x00007200ff0477ac */ /* 0x000e240008000800 */
[----:B0-----:R-:W-:-:S09]  /*14a0*/  ULOP3.LUT UP0, UR4, UR4, 0x7, URZ, 0xc0, !UPT ;  /* 0x0000000704047892 */ /* 0x001fd2000f80c0ff */
[----:B------:R-:W-:Y:S05]  /*14b0*/  BRA.U !UP0, `(.L_x_4) ;  /* 0x0000001108687547 */ /* 0x000fea000b800000 */
[----:B------:R-:W1:Y:S01]  /*14c0*/  S2UR UR5, SR_CTAID.X ;  /* 0x00000000000579c3 */ /* 0x000e620000002500 */
[----:B------:R-:W-:Y:S01]  /*14d0*/  UISETP.GE.U32.AND UP0, UPT, UR4, 0x4, UPT ;  /* 0x000000040400788c */ /* 0x000fe2000bf06070 */
[----:B-12---:R-:W-:-:S08]  /*14e0*/  IMAD R16, R44, UR5, R45 ;  /* 0x000000052c107c24 */ /* 0x006fd0000f8e022d */
[----:B------:R-:W-:Y:S05]  /*14f0*/  BRA.U !UP0, `(.L_x_15) ;  /* 0x0000000908587547 */ /* 0x000fea000b800000 */
        /* <DEDUP_REMOVED lines=23> */
[----:B------:R-:W-:Y:S01]  /*1670*/  MOV R18, 0x0 ;  /* 0x0000000000127802 */ /* 0x000fe20000000f00 */
[----:B------:R-:W0:Y:S02]  /*1680*/  LDCU.64 UR4, c[0x4][0x10] ;  /* 0x01000200ff0477ac */ /* 0x000e240008000a00 */
[----:B------:R-:W-:Y:S01]  /*1690*/  STL.64 [R1], R16 ;  /* 0x0000001001007387 */ /* 0x000fe20000100a00 */
[----:B------:R1:W1:Y:S01]  /*16a0*/  LDC.64 R26, c[0x4][R18] ;  /* 0x01000000121a7b82 */ /* 0x0002620000000a00 */
[----:B0-----:R-:W-:-:S02]  /*16b0*/  IMAD.U32 R4, RZ, RZ, UR4 ;  /* 0x00000004ff047e24 */ /* 0x001fc4000f8e00ff */
        /* <DEDUP_REMOVED lines=11> */
.L_x_16:
        /* <DEDUP_REMOVED lines=35> */
.L_x_17:
        /* <DEDUP_REMOVED lines=35> */
.L_x_18:
        /* <DEDUP_REMOVED lines=17> */
[----:B------:R-:W0:Y:S01]  /*1ce0*/  LDCU.64 UR4, c[0x4][0x10] ;  /* 0x01000200ff0477ac */ /* 0x000e220008000a00 */
[----:B-1----:R-:W-:Y:S02]  /*1cf0*/  IMAD.WIDE.U32 R24, R19, 0x8, R24 ;  /* 0x0000000813187825 */ /* 0x002fe400078e0018 */
[----:B------:R-:W3:Y:S04]  /*1d00*/  LDG.E.64 R10, desc[UR6][R4.64+0x8] ;  /* 0x00000806040a7981 */ /* 0x000ee8000c1e1b00 */
[----:B------:R0:W4:Y:S04]  /*1d10*/  LDG.E.64 R12, desc[UR8][R4.64+0x10] ;  /* 0x00001008040c7981 */ /* 0x000128000c1e1b00 */
[----:B------:R-:W5:Y:S04]  /*1d20*/  LDG.E.64 R14, desc[UR10][R24.64] ;  /* 0x0000000a180e7981 */ /* 0x000f68000c1e1b00 */
[----:B------:R-:W5:Y:S04]  /*1d30*/  LDG.E.64 R20, desc[UR12][R24.64+0x8] ;  /* 0x0000080c18147981 */ /* 0x000f68000c1e1b00 */
[----:B------:R-:W5:Y:S01]  /*1d40*/  LDG.E.64 R22, desc[UR14][R24.64+0x10] ;  /* 0x0000100e18167981 */ /* 0x000f62000c1e1b00 */
[----:B------:R-:W1:Y:S01]  /*1d50*/  LDC.64 R18, c[0x4][R18] ;  /* 0x0100000012127b82 */ /* 0x000e620000000a00 */
        /* <DEDUP_REMOVED lines=15> */
.L_x_19:
[----:B------:R-:W-:-:S07]  /*1e50*/  VIADD R17, R17, 0x4 ;  /* 0x0000000411117836 */ /* 0x000fce0000000000 */
.L_x_15:
[----:B------:R-:W0:Y:S02]  /*1e60*/  LDCU UR4, c[0x0][0x390] ;  /* 0x00007200ff0477ac */ /* 0x000e240008000800 */
[----:B0-----:R-:W-:-:S09]  /*1e70*/  ULOP3.LUT UP0, UR4, UR4, 0x3, URZ, 0xc0, !UPT ;  /* 0x0000000304047892 */ /* 0x001fd2000f80c0ff */
[----:B------:R-:W-:Y:S05]  /*1e80*/  BRA.U !UP0, `(.L_x_4) ;  /* 0x0000000508f47547 */ /* 0x000fea000b800000 */
[----:B------:R-:W-:-:S09]  /*1e90*/  UISETP.NE.AND UP0, UPT, UR4, 0x1, UPT ;  /* 0x000000010400788c */ /* 0x000fd2000bf05270 */
        /* <DEDUP_REMOVED lines=23> */
[----:B------:R0:W5:Y:S01]  /*2010*/  LDG.E.64 R6, desc[UR4][R4.64] ;  /* 0x0000000404067981 */ /* 0x000162000c1e1b00 */
        /* <DEDUP_REMOVED lines=16> */
.L_x_21:
        /* <DEDUP_REMOVED lines=17> */
[----:B------:R-:W0:Y:S01]  /*2230*/  LDC.64 R22, c[0x4][R22] ;  /* 0x0100000016167b82 */ /* 0x000e220000000a00 */
[----:B------:R-:W3:Y:S01]  /*2240*/  LDCU.64 UR4, c[0x4][0x10] ;  /* 0x01000200ff0477ac */ /* 0x000ee20008000a00 */
[----:B-1----:R-:W-:Y:S01]  /*2250*/  IMAD.WIDE.U32 R24, R3, 0x8, R24 ;  /* 0x0000000803187825 */ /* 0x002fe200078e0018 */
[----:B------:R-:W4:Y:S04]  /*2260*/  LDG.E.64 R10, desc[UR6][R4.64+0x8] ;  /* 0x00000806040a7981 */ /* 0x000f28000c1e1b00 */
[----:B------:R3:W5:Y:S04]  /*2270*/  LDG.E.64 R12, desc[UR8][R4.64+0x10] ;  /* 0x00001008040c7981 */ /* 0x000768000c1e1b00 */
[----:B------:R-:W5:Y:S04]  /*2280*/  LDG.E.64 R14, desc[UR10][R24.64] ;  /* 0x0000000a180e7981 */ /* 0x000f68000c1e1b00 */
[----:B------:R-:W5:Y:S04]  /*2290*/  LDG.E.64 R18, desc[UR12][R24.64+0x8] ;  /* 0x0000080c18127981 */ /* 0x000f68000c1e1b00 */
[----:B------:R-:W5:Y:S01]  /*22a0*/  LDG.E.64 R20, desc[UR14][R24.64+0x10] ;  /* 0x0000100e18147981 */ /* 0x000f62000c1e1b00 */
[----:B------:R-:W-:-:S02]  /*22b0*/  VIADD R7, R17, 0x1 ;  /* 0x0000000111077836 */ /* 0x000fc40000000000 */
[----:B------:R-:W-:Y:S02]  /*22c0*/  IMAD.MOV.U32 R6, RZ, RZ, R16 ;  /* 0x000000ffff067224 */ /* 0x000fe400078e0010 */
[----:B---3--:R-:W-:Y:S02]  /*22d0*/  IMAD.U32 R4, RZ, RZ, UR4 ;  /* 0x00000004ff047e24 */ /* 0x008fe4000f8e00ff */
[----:B------:R-:W-:Y:S01]  /*22e0*/  IMAD.U32 R5, RZ, RZ, UR5 ;  /* 0x00000005ff057e24 */ /* 0x000fe2000f8e00ff */
[----:B------:R1:W-:Y:S02]  /*22f0*/  STL.64 [R1], R6 ;  /* 0x0000000601007387 */ /* 0x0003e40000100a00 */
[----:B-1----:R-:W-:Y:S02]  /*2300*/  IMAD.MOV.U32 R6, RZ, RZ, R38 ;  /* 0x000000ffff067224 */ /* 0x002fe400078e0026 */
[----:B------:R-:W-:Y:S01]  /*2310*/  IMAD.MOV.U32 R7, RZ, RZ, R2 ;  /* 0x000000ffff077224 */ /* 0x000fe200078e0002 */
[----:B--2---:R1:W-:Y:S04]  /*2320*/  STL.64 [R1+0x8], R8 ;  /* 0x0000080801007387 */ /* 0x0043e80000100a00 */
[----:B----4-:R1:W-:Y:S04]  /*2330*/  STL.64 [R1+0x10], R10 ;  /* 0x0000100a01007387 */ /* 0x0103e80000100a00 */
[----:B-----5:R1:W-:Y:S04]  /*2340*/  STL.64 [R1+0x18], R12 ;  /* 0x0000180c01007387 */ /* 0x0203e80000100a00 */
[----:B------:R1:W-:Y:S04]  /*2350*/  STL.64 [R1+0x20], R14 ;  /* 0x0000200e01007387 */ /* 0x0003e80000100a00 */
[----:B------:R1:W-:Y:S04]  /*2360*/  STL.64 [R1+0x28], R18 ;  /* 0x0000281201007387 */ /* 0x0003e80000100a00 */
[----:B0-----:R1:W-:Y:S02]  /*2370*/  STL.64 [R1+0x30], R20 ;  /* 0x0000301401007387 */ /* 0x0013e40000100a00 */
[----:B-1----:R-:W-:-:S07]  /*2380*/  LEPC R20, `(.L_x_22) ;  /* 0x000000001014794e */ /* 0x002fce0000000000 */
[----:B------:R-:W-:Y:S05]  /*2390*/  CALL.ABS.NOINC R22 ;  /* 0x0000000016007343 */ /* 0x000fea0003c00000 */
.L_x_22:
[----:B------:R-:W-:-:S07]  /*23a0*/  VIADD R17, R17, 0x2 ;  /* 0x0000000211117836 */ /* 0x000fce0000000000 */
.L_x_20:
[----:B------:R-:W0:Y:S02]  /*23b0*/  LDCU UR4, c[0x0][0x390] ;  /* 0x00007200ff0477ac */ /* 0x000e240008000800 */
[----:B0-----:R-:W-:-:S04]  /*23c0*/  ULOP3.LUT UR4, UR4, 0x1, URZ, 0xc0, !UPT ;  /* 0x0000000104047892 */ /* 0x001fc8000f8ec0ff */
[----:B------:R-:W-:-:S09]  /*23d0*/  UISETP.NE.U32.AND UP0, UPT, UR4, 0x1, UPT ;  /* 0x000000010400788c */ /* 0x000fd2000bf05070 */
[----:B------:R-:W-:Y:S05]  /*23e0*/  BRA.U UP0, `(.L_x_4) ;  /* 0x00000001009c7547 */ /* 0x000fea000b800000 */
        /* <DEDUP_REMOVED lines=39> */
.L_x_4:
[----:B------:R-:W1:Y:S01]  /*2660*/  S2UR UR4, SR_CTAID.X ;  /* 0x00000000000479c3 */ /* 0x000e620000002500 */
[----:B------:R-:W-:Y:S01]  /*2670*/  BSSY.RECONVERGENT B0, `(.L_x_23) ;  /* 0x000000f000007945 */ /* 0x000fe20003800200 */
[----:B------:R-:W-:-:S06]  /*2680*/  CS2R R16, SRZ ;  /* 0x0000000000107805 */ /* 0x000fcc000001ff00 */
[----:B------:R-:W0:Y:S01]  /*2690*/  LDC R0, c[0x0][0x390] ;  /* 0x0000e400ff007b82 */ /* 0x000e220000000800 */
[----:B-12---:R-:W-:-:S05]  /*26a0*/  IMAD R3, R44, UR4, R45 ;  /* 0x000000042c037c24 */ /* 0x006fca000f8e022d */
[----:B0-----:R-:W-:Y:S02]  /*26b0*/  ISETP.GE.U32.AND P0, PT, R3, R0, PT ;  /* 0x000000000300720c */ /* 0x001fe40003f06070 */
[----:B------:R-:W-:-:S11]  /*26c0*/  ISETP.NE.AND P1, PT, R0, RZ, PT ;  /* 0x000000ff0000720c */ /* 0x000fd60003f25270 */
[----:B------:R-:W-:Y:S05]  /*26d0*/  @P0 BRA `(.L_x_24) ;  /* 0x0000000000200947 */ /* 0x000fea0003800000 */
[----:B------:R-:W0:Y:S01]  /*26e0*/  LDC.64 R4, c[0x0][0x380] ;  /* 0x0000e000ff047b82 */ /* 0x000e220000000a00 */
[C---:B---3--:R-:W-:Y:S02]  /*26f0*/  R2UR UR6, R34.reuse ;  /* 0x00000000220672ca */ /* 0x048fe400000e0000 */
[C---:B------:R-:W-:Y:S02]  /*2700*/  R2UR UR7, R35.reuse ;  /* 0x00000000230772ca */ /* 0x040fe400000e0000 */
[----:B------:R-:W-:Y:S02]  /*2710*/  R2UR UR4, R34 ;  /* 0x00000000220472ca */ /* 0x000fe400000e0000 */
[----:B------:R-:W-:Y:S01]  /*2720*/  R2UR UR5, R35 ;  /* 0x00000000230572ca */ /* 0x000fe200000e0000 */
[----:B0-----:R-:W-:-:S08]  /*2730*/  IMAD.WIDE R4, R3, 0x20, R4 ;  /* 0x0000002003047825 */ /* 0x001fd000078e0204 */
[----:B------:R0:W5:Y:S04]  /*2740*/  LDG.E.64 R36, desc[UR6][R4.64+0x10] ;  /* 0x0000100604247981 */ /* 0x000168000c1e1b00 */
[----:B------:R0:W5:Y:S02]  /*2750*/  LDG.E.128 R28, desc[UR4][R4.64] ;  /* 0x00000004041c7981 */ /* 0x000164000c1e1d00 */
.L_x_24:
[----:B------:R-:W-:Y:S05]  /*2760*/  BSYNC.RECONVERGENT B0 ;  /* 0x0000000000007941 */ /* 0x000fea0003800200 */
.L_x_23:
[----:B------:R-:W-:Y:S02]  /*2770*/  CS2R R18, SRZ ;  /* 0x0000000000127805 */ /* 0x000fe4000001ff00 */
[----:B------:R-:W-:Y:S01]  /*2780*/  CS2R R22, SRZ ;  /* 0x0000000000167805 */ /* 0x000fe2000001ff00 */
[----:B------:R-:W-:Y:S06]  /*2790*/  @!P1 BRA `(.L_x_25) ;  /* 0x0000001000209947 */ /* 0x000fec0003800000 */
[----:B------:R-:W-:Y:S02]  /*27a0*/  CS2R R42, SRZ ;  /* 0x00000000002a7805 */ /* 0x000fe4000001ff00 */
[----:B------:R-:W-:Y:S02]  /*27b0*/  CS2R R22, SRZ ;  /* 0x0000000000167805 */ /* 0x000fe4000001ff00 */
[----:B------:R-:W-:Y:S02]  /*27c0*/  CS2R R18, SRZ ;  /* 0x0000000000127805 */ /* 0x000fe4000001ff00 */
[----:B------:R-:W-:-:S07]  /*27d0*/  CS2R R16, SRZ ;  /* 0x0000000000107805 */ /* 0x000fce000001ff00 */
.L_x_45:
[----:B------:R-:W1:Y:S01]  /*27e0*/  LDCU UR4, c[0x0][0x390] ;  /* 0x00007200ff0477ac */ /* 0x000e620008000800 */
[C---:B------:R-:W-:Y:S02]  /*27f0*/  IMAD R39, R44.reuse, R43, RZ ;  /* 0x0000002b2c277224 */ /* 0x040fe400078e02ff */
[----:B------:R-:W-:Y:S02]  /*2800*/  IMAD.IADD R42, R44, 0x1, R42 ;  /* 0x000000012c2a7824 */ /* 0x000fe400078e022a */
[----:B------:R-:W-:-:S05]  /*2810*/  IMAD.IADD R3, R39, 0x1, R45 ;  /* 0x0000000127037824 */ /* 0x000fca00078e022d */
[----:B-1----:R-:W-:Y:S02]  /*2820*/  ISETP.GE.U32.AND P0, PT, R3, UR4, PT ;  /* 0x0000000403007c0c */ /* 0x002fe4000bf06070 */
[----:B------:R-:W-:-:S04]  /*2830*/  ISETP.GE.U32.AND P1, PT, R42, UR4, PT ;  /* 0x000000042a007c0c */ /* 0x000fc8000bf26070 */
[----:B------:R-:W-:-:S07]  /*2840*/  P2R R46, PR, RZ, 0x2 ;  /* 0x00000002ff2e7803 */ /* 0x000fce0000000000 */
[----:B------:R-:W-:Y:S05]  /*2850*/  @P0 BRA `(.L_x_26) ;  /* 0x0000000000800947 */ /* 0x000fea0003800000 */
[----:B0-----:R-:W0:Y:S01]  /*2860*/  LDC.64 R4, c[0x0][0x380] ;  /* 0x0000e000ff047b82 */ /* 0x001e220000000a00 */
[C---:B---3--:R-:W-:Y:S02]  /*2870*/  R2UR UR4, R34.reuse ;  /* 0x00000000220472ca */ /* 0x048fe400000e0000 */
[C---:B------:R-:W-:Y:S02]  /*2880*/  R2UR UR5, R35.reuse ;  /* 0x00000000230572ca */ /* 0x040fe400000e0000 */
[----:B------:R-:W-:Y:S02]  /*2890*/  R2UR UR6, R34 ;  /* 0x00000000220672ca */ /* 0x000fe400000e0000 */
[----:B------:R-:W-:Y:S01]  /*28a0*/  R2UR UR7, R35 ;  /* 0x00000000230772ca */ /* 0x000fe200000e0000 */
[----:B0-----:R-:W-:-:S08]  /*28b0*/  IMAD.WIDE.U32 R4, R3, 0x20, R4 ;  /* 0x0000002003047825 */ /* 0x001fd000078e0004 */
[----:B------:R-:W2:Y:S04]  /*28c0*/  LDG.E.128 R8, desc[UR4][R4.64] ;  /* 0x0000000404087981 */ /* 0x000ea8000c1e1d00 */
[----:B------:R0:W3:Y:S01]  /*28d0*/  LDG.E.128 R12, desc[UR6][R4.64+0x10] ;  /* 0x00001006040c7981 */ /* 0x0000e2000c1e1d00 */
[----:B------:R-:W1:Y:S01]  /*28e0*/  S2UR UR5, SR_CgaCtaId ;  /* 0x00000000000579c3 */ /* 0x000e620000008800 */
[----:B------:R-:W4:Y:S01]  /*28f0*/  LDCU UR6, c[0x0][0x2f8] ;  /* 0x00005f00ff0677ac */ /* 0x000f220008000800 */
[----:B------:R-:W-:Y:S01]  /*2900*/  MOV R20, 0x0 ;  /* 0x0000000000147802 */ /* 0x000fe20000000f00 */
[----:B------:R-:W-:Y:S01]  /*2910*/  IMAD.MOV.U32 R6, RZ, RZ, R38 ;  /* 0x000000ffff067224 */ /* 0x000fe200078e0026 */
[----:B------:R-:W-:Y:S01]  /*2920*/  UMOV UR4, 0x400 ;  /* 0x0000040000047882 */ /* 0x000fe20000000000 */
[----:B------:R-:W-:-:S03]  /*2930*/  IMAD.MOV.U32 R7, RZ, RZ, R2 ;  /* 0x000000ffff077224 */ /* 0x000fc600078e0002 */
[----:B------:R-:W0:Y:S08]  /*2940*/  S2UR UR7, SR_CTAID.X ;  /* 0x00000000000779c3 */ /* 0x000e300000002500 */
[----:B------:R0:W2:Y:S01]  /*2950*/  LDC.64 R24, c[0x4][R20] ;  /* 0x0100000014187b82 */ /* 0x0000a20000000a00 */
[----:B----4-:R-:W-:Y:S01]  /*2960*/  VIADD R21, R38, -UR6 ;  /* 0x8000000626157c36 */ /* 0x010fe20008000000 */
[----:B-1----:R-:W-:-:S06]  /*2970*/  ULEA UR4, UR5, UR4, 0x18 ;  /* 0x0000000405047291 */ /* 0x002fcc000f8ec0ff */
[----:B------:R-:W-:Y:S01]  /*2980*/  LEA R3, R45, UR4, 0x5 ;  /* 0x000000042d037c11 */ /* 0x000fe2000f8e28ff */
[----:B0-----:R-:W-:-:S04]  /*2990*/  IMAD R0, R44, UR7, R45 ;  /* 0x000000072c007c24 */ /* 0x001fc8000f8e022d */
[----:B------:R-:W0:Y:S01]  /*29a0*/  LDCU.64 UR4, c[0x4][0x18] ;  /* 0x01000300ff0477ac */ /* 0x000e220008000a00 */
[----:B------:R1:W-:Y:S01]  /*29b0*/  STL [R21], R0 ;  /* 0x0000000015007387 */ /* 0x0003e20000100800 */
[----:B0-----:R-:W-:Y:S02]  /*29c0*/  IMAD.U32 R4, RZ, RZ, UR4 ;  /* 0x00000004ff047e24 */ /* 0x001fe4000f8e00ff */
[----:B------:R-:W-:Y:S01]  /*29d0*/  IMAD.U32 R5, RZ, RZ, UR5 ;  /* 0x00000005ff057e24 */ /* 0x000fe2000f8e00ff */
[----:B--2---:R1:W-:Y:S04]  /*29e0*/  STS.128 [R3], R8 ;  /* 0x0000000803007388 */ /* 0x0043e80000000c00 */
[----:B------:R1:W-:Y:S04]  /*29f0*/  STL.64 [R21+0x8], R8 ;  /* 0x0000080815007387 */ /* 0x0003e80000100a00 */
[----:B------:R1:W-:Y:S04]  /*2a00*/  STL.64 [R21+0x10], R10 ;  /* 0x0000100a15007387 */ /* 0x0003e80000100a00 */
[----:B---3--:R1:W-:Y:S04]  /*2a10*/  STS.128 [R3+0x10], R12 ;  /* 0x0000100c03007388 */ /* 0x0083e80000000c00 */
[----:B------:R1:W-:Y:S04]  /*2a20*/  STL.64 [R21+0x18], R12 ;  /* 0x0000180c15007387 */ /* 0x0003e80000100a00 */
[----:B------:R1:W-:Y:S02]  /*2a30*/  STL.64 [R21+0x20], R14 ;  /* 0x0000200e15007387 */ /* 0x0003e40000100a00 */
[----:B-1----:R-:W-:-:S07]  /*2a40*/  LEPC R20, `(.L_x_26) ;  /* 0x000000001014794e */ /* 0x002fce0000000000 */
[----:B-----5:R-:W-:Y:S05]  /*2a50*/  CALL.ABS.NOINC R24 ;  /* 0x0000000018007343 */ /* 0x020fea0003c00000 */
.L_x_26:
[----:B------:R-:W-:Y:S05]  /*2a60*/  WARPSYNC.ALL ;  /* 0x0000000000007948 */ /* 0x000fea0003800000 */
[----:B------:R-:W1:Y:S08]  /*2a70*/  S2UR UR5, SR_CgaCtaId ;  /* 0x00000000000579c3 */ /* 0x000e700000008800 */
[----:B------:R-:W-:Y:S01]  /*2a80*/  BAR.SYNC.DEFER_BLOCKING 0x0 ;  /* 0x0000000000007b1d */ /* 0x000fe20000010000 */
[----:B------:R-:W-:-:S02]  /*2a90*/  IMAD.MOV R54, RZ, RZ, -R45 ;  /* 0x000000ffff367224 */ /* 0x000fc400078e0a2d */
[----:B------:R-:W-:-:S03]  /*2aa0*/  IMAD.MOV.U32 R53, RZ, RZ, RZ ;  /* 0x000000ffff357224 */ /* 0x000fc600078e00ff */
[----:B------:R-:W-:Y:S01]  /*2ab0*/  UMOV UR4, 0x400 ;  /* 0x0000040000047882 */ /* 0x000fe20000000000 */
[----:B------:R-:W-:Y:S01]  /*2ac0*/  BSSY.RECONVERGENT B7, `(.L_x_27) ;  /* 0x00000d2000077945 */ /* 0x000fe20003800200 */
[----:B-1----:R-:W-:-:S04]  /*2ad0*/  ULEA UR4, UR5, UR4, 0x18 ;  /* 0x0000000405047291 */ /* 0x002fc8000f8ec0ff */
[----:B------:R-:W-:-:S06]  /*2ae0*/  UIADD3 UR4, UPT, UPT, UR4, 0x10, URZ ;  /* 0x0000001004047890 */ /* 0x000fcc000fffe0ff */
[----:B------:R-:W-:-:S07]  /*2af0*/  IMAD.U32 R52, RZ, RZ, UR4 ;  /* 0x00000004ff347e24 */ /* 0x000fce000f8e00ff */
.L_x_44:
[----:B------:R-:W-:Y:S01]  /*2b00*/  ISETP.NE.AND P0, PT, R54, RZ, PT ;  /* 0x000000ff3600720c */ /* 0x000fe20003f05270 */
[----:B------:R-:W-:-:S12]  /*2b10*/  BSSY.RECONVERGENT B6, `(.L_x_28) ;  /* 0x00000c4000067945 */ /* 0x000fd80003800200 */
[----:B------:R-:W-:Y:S05]  /*2b20*/  @!P0 BRA `(.L_x_29) ;  /* 0x0000000c00088947 */ /* 0x000fea0003800000 */
[----:B------:R-:W1:Y:S01]  /*2b30*/  LDS.128 R24, [R52+-0x10] ;  /* 0xfffff00034187984 */ /* 0x000e620000000c00 */
[----:B------:R-:W2:Y:S01]  /*2b40*/  S2UR UR5, SR_CTAID.X ;  /* 0x00000000000579c3 */ /* 0x000ea20000002500 */
[----:B------:R-:W4:Y:S01]  /*2b50*/  LDCU UR4, c[0x0][0x2f8] ;  /* 0x00005f00ff0477ac */ /* 0x000f220008000800 */
[----:B------:R-:W-:Y:S01]  /*2b60*/  MOV R8, 0x0 ;  /* 0x0000000000087802 */ /* 0x000fe20000000f00 */
[----:B------:R-:W0:Y:S01]  /*2b70*/  LDS.64 R40, [R52] ;  /* 0x0000000034287984 */ /* 0x000e220000000a00 */
[----:B------:R-:W-:Y:S02]  /*2b80*/  IMAD.MOV.U32 R6, RZ, RZ, R38 ;  /* 0x000000ffff067224 */ /* 0x000fe400078e0026 */
[----:B------:R-:W-:Y:S02]  /*2b90*/  IMAD.MOV.U32 R7, RZ, RZ, R2 ;  /* 0x000000ffff077224 */ /* 0x000fe400078e0002 */
[----:B------:R-:W3:Y:S01]  /*2ba0*/  LDC.64 R8, c[0x4][R8] ;  /* 0x0100000008087b82 */ /* 0x000ee20000000a00 */
[----:B----4-:R-:W-:-:S02]  /*2bb0*/  VIADD R47, R38, -UR4 ;  /* 0x80000004262f7c36 */ /* 0x010fc40008000000 */
[----:B--2---:R-:W-:Y:S01]  /*2bc0*/  IMAD R0, R44, UR5, R45 ;  /* 0x000000052c007c24 */ /* 0x004fe2000f8e022d */
[----:B------:R-:W2:Y:S04]  /*2bd0*/  LDCU.64 UR4, c[0x4][0x20] ;  /* 0x01000400ff0477ac */ /* 0x000ea80008000a00 */
[----:B------:R4:W-:Y:S01]  /*2be0*/  STL [R47], R0 ;  /* 0x000000002f007387 */ /* 0x0009e20000100800 */
[----:B-1---5:R-:W-:Y:S02]  /*2bf0*/  DADD R24, R28, -R24 ;  /* 0x000000001c187229 */ /* 0x022fe40000000818 */
[----:B------:R-:W-:Y:S02]  /*2c00*/  DADD R26, R30, -R26 ;  /* 0x000000001e1a7229 */ /* 0x000fe4000000081a */
[----:B0-----:R-:W-:Y:S01]  /*2c10*/  DADD R40, R36, -R40 ;  /* 0x0000000024287229 */ /* 0x001fe20000000828 */
[----:B--2---:R-:W-:-:S02]  /*2c20*/  IMAD.U32 R4, RZ, RZ, UR4 ;  /* 0x00000004ff047e24 */ /* 0x004fc4000f8e00ff */
[----:B------:R4:W-:Y:S01]  /*2c30*/  STL.64 [R47+0x8], R24 ;  /* 0x000008182f007387 */ /* 0x0009e20000100a00 */
[----:B------:R-:W-:-:S03]  /*2c40*/  IMAD.U32 R5, RZ, RZ, UR5 ;  /* 0x00000005ff057e24 */ /* 0x000fc6000f8e00ff */
[----:B------:R4:W-:Y:S04]  /*2c50*/  STL.64 [R47+0x10], R26 ;  /* 0x0000101a2f007387 */ /* 0x0009e80000100a00 */
[----:B------:R4:W-:Y:S02]  /*2c60*/  STL.64 [R47+0x18], R24 ;  /* 0x000018182f007387 */ /* 0x0009e40000100a00 */
[----:B------:R-:W-:-:S07]  /*2c70*/  LEPC R20, `(.L_x_30) ;  /* 0x000000001014794e */ /* 0x000fce0000000000 */
[----:B---34-:R-:W-:Y:S05]  /*2c80*/  CALL.ABS.NOINC R8 ;  /* 0x0000000008007343 */ /* 0x018fea0003c00000 */
.L_x_30:
[----:B------:R-:W-:Y:S01]  /*2c90*/  DMUL R4, R26, R26 ;  /* 0x0000001a1a047228 */ /* 0x000fe20000000000 */
[----:B------:R-:W-:Y:S01]  /*2ca0*/  IMAD.MOV.U32 R10, RZ, RZ, 0x0 ;  /* 0x00000000ff0a7424 */ /* 0x000fe200078e00ff */
[----:B------:R-:W-:Y:S01]  /*2cb0*/  BSSY.RECONVERGENT B0, `(.L_x_31) ;  /* 0x0000014000007945 */ /* 0x000fe20003800200 */
[----:B------:R-:W-:-:S05]  /*2cc0*/  IMAD.MOV.U32 R11, RZ, RZ, 0x3fd80000 ;  /* 0x3fd80000ff0b7424 */ /* 0x000fca00078e00ff */
[----:B------:R-:W-:-:S08]  /*2cd0*/  DFMA R4, R24, R24, R4 ;  /* 0x000000181804722b */ /* 0x000fd00000000004 */
[----:B------:R-:W-:-:S06]  /*2ce0*/  DFMA R4, R40, R40, R4 ;  /* 0x000000282804722b */ /* 0x000fcc0000000004 */
[----:B------:R-:W0:Y:S04]  /*2cf0*/  MUFU.RSQ64H R7, R5 ;  /* 0x0000000500077308 */ /* 0x000e280000001c00 */
[----:B------:R-:W-:-:S05]  /*2d00*/  VIADD R6, R5, 0xfcb00000 ;  /* 0xfcb0000005067836 */ /* 0x000fca0000000000 */
[----:B------:R-:W-:Y:S01]  /*2d10*/  ISETP.GE.U32.AND P0, PT, R6, 0x7ca00000, PT ;  /* 0x7ca000000600780c */ /* 0x000fe20003f06070 */
[----:B0-----:R-:W-:-:S08]  /*2d20*/  DMUL R8, R6, R6 ;  /* 0x0000000606087228 */ /* 0x001fd00000000000 */
[----:B------:R-:W-:-:S08]  /*2d30*/  DFMA R8, R4, -R8, 1 ;  /* 0x3ff000000408742b */ /* 0x000fd00000000808 */
[----:B------:R-:W-:Y:S02]  /*2d40*/  DFMA R10, R8, R10, 0.5 ;  /* 0x3fe00000080a742b */ /* 0x000fe4000000000a */
[----:B------:R-:W-:-:S08]  /*2d50*/  DMUL R8, R6, R8 ;  /* 0x0000000806087228 */ /* 0x000fd00000000000 */
[----:B------:R-:W-:-:S08]  /*2d60*/  DFMA R14, R10, R8, R6 ;  /* 0x000000080a0e722b */ /* 0x000fd00000000006 */
[----:B------:R-:W-:Y:S02]  /*2d70*/  DMUL R8, R4, R14 ;  /* 0x0000000e04087228 */ /* 0x000fe40000000000 */
[----:B------:R-:W-:Y:S02]  /*2d80*/  VIADD R13, R15, 0xfff00000 ;  /* 0xfff000000f0d7836 */ /* 0x000fe40000000000 */
[----:B------:R-:W-:-:S04]  /*2d90*/  IMAD.MOV.U32 R12, RZ, RZ, R14 ;  /* 0x000000ffff0c7224 */ /* 0x000fc800078e000e */
[----:B------:R-:W-:-:S08]  /*2da0*/  DFMA R10, R8, -R8, R4 ;  /* 0x80000008080a722b */ /* 0x000fd00000000004 */
[----:B------:R-:W-:Y:S01]  /*2db0*/  DFMA R50, R10, R12, R8 ;  /* 0x0000000c0a32722b */ /* 0x000fe20000000008 */
[----:B------:R-:W-:Y:S10]  /*2dc0*/  @!P0 BRA `(.L_x_32) ;  /* 0x0000000000088947 */ /* 0x000ff40003800000 */
[----:B------:R-:W-:-:S07]  /*2dd0*/  MOV R0, 0x2df0 ;  /* 0x00002df000007802 */ /* 0x000fce0000000f00 */
[----:B------:R-:W-:Y:S05]  /*2de0*/  CALL.REL.NOINC `($__internal_1_$__cuda_sm20_dsqrt_rn_f64_mediumpath_v1) ;  /* 0x0000001000a47944 */ /* 0x000fea0003c00000 */
.L_x_32:
[----:B------:R-:W-:Y:S05]  /*2df0*/  BSYNC.RECONVERGENT B0 ;  /* 0x0000000000007941 */ /* 0x000fea0003800200 */
.L_x_31:
[----:B------:R-:W-:Y:S01]  /*2e00*/  DMUL R32, R50, R50 ;  /* 0x0000003232207228 */ /* 0x000fe20000000000 */
[----:B------:R-:W0:Y:S01]  /*2e10*/  LDS.64 R60, [R52+0x8] ;  /* 0x00000800343c7984 */ /* 0x000e220000000a00 */
[----:B------:R-:W-:Y:S01]  /*2e20*/  IMAD.MOV.U32 R4, RZ, RZ, 0x1 ;  /* 0x00000001ff047424 */ /* 0x000fe200078e00ff */
[----:B------:R-:W0:Y:S01]  /*2e30*/  LDCU.64 UR4, c[0x3][URZ] ;  /* 0x00c00000ff0477ac */ /* 0x000e220008000a00 */
[----:B------:R-:W-:Y:S02]  /*2e40*/  BSSY.RECONVERGENT B0, `(.L_x_33) ;  /* 0x0000017000007945 */ /* 0x000fe40003800200 */
[----:B------:R-:W1:Y:S02]  /*2e50*/  MUFU.RCP64H R5, R33 ;  /* 0x0000002100057308 */ /* 0x000e640000001800 */
[----:B-1----:R-:W-:-:S08]  /*2e60*/  DFMA R6, -R32, R4, 1 ;  /* 0x3ff000002006742b */ /* 0x002fd00000000104 */
[----:B------:R-:W-:-:S08]  /*2e70*/  DFMA R6, R6, R6, R6 ;  /* 0x000000060606722b */ /* 0x000fd00000000006 */
[----:B------:R-:W-:Y:S02]  /*2e80*/  DFMA R6, R4, R6, R4 ;  /* 0x000000060406722b */ /* 0x000fe40000000004 */
[----:B0-----:R-:W-:-:S06]  /*2e90*/  DMUL R4, R60, -UR4 ;  /* 0x800000043c047c28 */ /* 0x001fcc0008000000 */
[----:B------:R-:W-:-:S04]  /*2ea0*/  DFMA R8, -R32, R6, 1 ;  /* 0x3ff000002008742b */ /* 0x000fc80000000106 */
[----:B------:R-:W-:-:S04]  /*2eb0*/  FSETP.GEU.AND P1, PT, |R5|, 6.5827683646048100446e-37, PT ;  /* 0x036000000500780b */ /* 0x000fc80003f2e200 */
[----:B------:R-:W-:-:S08]  /*2ec0*/  DFMA R8, R6, R8, R6 ;  /* 0x000000080608722b */ /* 0x000fd00000000006 */
[----:B------:R-:W-:-:S08]  /*2ed0*/  DMUL R48, R4, R8 ;  /* 0x0000000804307228 */ /* 0x000fd00000000000 */
[----:B------:R-:W-:-:S08]  /*2ee0*/  DFMA R6, -R32, R48, R4 ;  /* 0x000000302006722b */ /* 0x000fd00000000104 */
[----:B------:R-:W-:-:S10]  /*2ef0*/  DFMA R48, R8, R6, R48 ;  /* 0x000000060830722b */ /* 0x000fd40000000030 */
[----:B------:R-:W-:-:S05]  /*2f00*/  FFMA R0, RZ, R33, R49 ;  /* 0x00000021ff007223 */ /* 0x000fca0000000031 */
[----:B------:R-:W-:-:S13]  /*2f10*/  FSETP.GT.AND P0, PT, |R0|, 1.469367938527859385e-39, PT ;  /* 0x001000000000780b */ /* 0x000fda0003f04200 */
[----:B------:R-:W-:Y:S05]  /*2f20*/  @P0 BRA P1, `(.L_x_34) ;  /* 0x0000000000200947 */ /* 0x000fea0000800000 */
[----:B------:R-:W-:Y:S01]  /*2f30*/  IMAD.MOV.U32 R6, RZ, RZ, R4 ;  /* 0x000000ffff067224 */ /* 0x000fe200078e0004 */
[----:B------:R-:W-:Y:S01]  /*2f40*/  MOV R0, 0x2f90 ;  /* 0x00002f9000007802 */ /* 0x000fe20000000f00 */
[----:B------:R-:W-:Y:S02]  /*2f50*/  IMAD.MOV.U32 R7, RZ, RZ, R5 ;  /* 0x000000ffff077224 */ /* 0x000fe400078e0005 */
[----:B------:R-:W-:Y:S02]  /*2f60*/  IMAD.MOV.U32 R4, RZ, RZ, R32 ;  /* 0x000000ffff047224 */ /* 0x000fe400078e0020 */
[----:B------:R-:W-:-:S07]  /*2f70*/  IMAD.MOV.U32 R5, RZ, RZ, R33 ;  /* 0x000000ffff057224 */ /* 0x000fce00078e0021 */
[----:B------:R-:W-:Y:S05]  /*2f80*/  CALL.REL.NOINC `($__internal_0_$__cuda_sm20_div_rn_f64_full) ;  /* 0x0000000800d07944 */ /* 0x000fea0003c00000 */
[----:B------:R-:W-:Y:S02]  /*2f90*/  IMAD.MOV.U32 R48, RZ, RZ, R10 ;  /* 0x000000ffff307224 */ /* 0x000fe400078e000a */
[----:B------:R-:W-:-:S07]  /*2fa0*/  IMAD.MOV.U32 R49, RZ, RZ, R11 ;  /* 0x000000ffff317224 */ /* 0x000fce00078e000b */
.L_x_34:
[----:B------:R-:W-:Y:S05]  /*2fb0*/  BSYNC.RECONVERGENT B0 ;  /* 0x0000000000007941 */ /* 0x000fea0003800200 */
.L_x_33:
[----:B------:R-:W0:Y:S01]  /*2fc0*/  LDC.64 R10, c[0x3][RZ] ;  /* 0x00c00000ff0a7b82 */ /* 0x000e220000000a00 */
[----:B------:R-:W-:Y:S01]  /*2fd0*/  MOV R55, 0x0 ;  /* 0x0000000000377802 */ /* 0x000fe20000000f00 */
[----:B------:R1:W-:Y:S01]  /*2fe0*/  STL.64 [R47+0x8], R60 ;  /* 0x0000083c2f007387 */ /* 0x0003e20000100a00 */
[----:B------:R-:W2:Y:S01]  /*2ff0*/  LDCU.64 UR4, c[0x4][0x28] ;  /* 0x01000500ff0477ac */ /* 0x000ea20008000a00 */
[----:B------:R-:W-:Y:S02]  /*3000*/  IMAD.MOV.U32 R6, RZ, RZ, R38 ;  /* 0x000000ffff067224 */ /* 0x000fe400078e0026 */
[----:B------:R-:W-:Y:S02]  /*3010*/  IMAD.MOV.U32 R7, RZ, RZ, R2 ;  /* 0x000000ffff077224 */ /* 0x000fe400078e0002 */
[----:B------:R1:W3:Y:S01]  /*3020*/  LDC.64 R8, c[0x4][R55] ;  /* 0x0100000037087b82 */ /* 0x0002e20000000a00 */
[----:B--2---:R-:W-:Y:S02]  /*3030*/  IMAD.U32 R4, RZ, RZ, UR4 ;  /* 0x00000004ff047e24 */ /* 0x004fe4000f8e00ff */
[----:B------:R-:W-:Y:S01]  /*3040*/  IMAD.U32 R5, RZ, RZ, UR5 ;  /* 0x00000005ff057e24 */ /* 0x000fe2000f8e00ff */
[----:B0-----:R1:W-:Y:S06]  /*3050*/  STL.64 [R47], R10 ;  /* 0x0000000a2f007387 */ /* 0x0013ec0000100a00 */
[----:B------:R-:W-:-:S07]  /*3060*/  LEPC R20, `(.L_x_35) ;  /* 0x000000001014794e */ /* 0x000fce0000000000 */
[----:B-1-3--:R-:W-:Y:S05]  /*3070*/  CALL.ABS.NOINC R8 ;  /* 0x0000000008007343 */ /* 0x00afea0003c00000 */
.L_x_35:
[----:B------:R0:W-:Y:S01]  /*3080*/  STL.64 [R47], R32 ;  /* 0x000000202f007387 */ /* 0x0001e20000100a00 */
[----:B------:R0:W1:Y:S01]  /*3090*/  LDC.64 R8, c[0x4][R55] ;  /* 0x0100000037087b82 */ /* 0x0000620000000a00 */
[----:B------:R-:W2:Y:S01]  /*30a0*/  LDCU.64 UR4, c[0x4][0x30] ;  /* 0x01000600ff0477ac */ /* 0x000ea20008000a00 */
[----:B------:R-:W-:Y:S01]  /*30b0*/  IMAD.MOV.U32 R6, RZ, RZ, R38 ;  /* 0x000000ffff067224 */ /* 0x000fe200078e0026 */
[----:B------:R0:W-:Y:S01]  /*30c0*/  STL.64 [R47+0x8], R50 ;  /* 0x000008322f007387 */ /* 0x0001e20000100a00 */
[----:B------:R-:W-:-:S03]  /*30d0*/  IMAD.MOV.U32 R7, RZ, RZ, R2 ;  /* 0x000000ffff077224 */ /* 0x000fc600078e0002 */
[----:B------:R0:W-:Y:S01]  /*30e0*/  STL.64 [R47+0x10], R48 ;  /* 0x000010302f007387 */ /* 0x0001e20000100a00 */
[----:B--2---:R-:W-:Y:S02]  /*30f0*/  IMAD.U32 R4, RZ, RZ, UR4 ;  /* 0x00000004ff047e24 */ /* 0x004fe4000f8e00ff */
[----:B0-----:R-:W-:-:S07]  /*3100*/  IMAD.U32 R5, RZ, RZ, UR5 ;  /* 0x00000005ff057e24 */ /* 0x001fce000f8e00ff */
[----:B------:R-:W-:-:S07]  /*3110*/  LEPC R20, `(.L_x_36) ;  /* 0x000000001014794e */ /* 0x000fce0000000000 */
[----:B-1----:R-:W-:Y:S05]  /*3120*/  CALL.ABS.NOINC R8 ;  /* 0x0000000008007343 */ /* 0x002fea0003c00000 */
.L_x_36:
[----:B------:R-:W0:Y:S01]  /*3130*/  MUFU.RCP64H R5, R51 ;  /* 0x0000003300057308 */ /* 0x000e220000001800 */
[----:B------:R-:W-:Y:S01]  /*3140*/  IMAD.MOV.U32 R4, RZ, RZ, 0x1 ;  /* 0x00000001ff047424 */ /* 0x000fe200078e00ff */
[----:B------:R-:W-:Y:S01]  /*3150*/  FSETP.GEU.AND P1, PT, |R25|, 6.5827683646048100446e-37, PT ;  /* 0x036000001900780b */ /* 0x000fe20003f2e200 */
[----:B------:R-:W-:Y:S04]  /*3160*/  BSSY.RECONVERGENT B0, `(.L_x_37) ;  /* 0x0000014000007945 */ /* 0x000fe80003800200 */
[----:B0-----:R-:W-:-:S08]  /*3170*/  DFMA R6, R4, -R50, 1 ;  /* 0x3ff000000406742b */ /* 0x001fd00000000832 */
[----:B------:R-:W-:-:S08]  /*3180*/  DFMA R6, R6, R6, R6 ;  /* 0x000000060606722b */ /* 0x000fd00000000006 */
[----:B------:R-:W-:-:S08]  /*3190*/  DFMA R6, R4, R6, R4 ;  /* 0x000000060406722b */ /* 0x000fd00000000004 */
[----:B------:R-:W-:-:S08]  /*31a0*/  DFMA R4, R6, -R50, 1 ;  /* 0x3ff000000604742b */ /* 0x000fd00000000832 */
[----:B------:R-:W-:-:S08]  /*31b0*/  DFMA R4, R6, R4, R6 ;  /* 0x000000040604722b */ /* 0x000fd00000000006 */
[----:B------:R-:W-:-:S08]  /*31c0*/  DMUL R32, R24, R4 ;  /* 0x0000000418207228 */ /* 0x000fd00000000000 */
[----:B------:R-:W-:-:S08]  /*31d0*/  DFMA R6, R32, -R50, R24 ;  /* 0x800000322006722b */ /* 0x000fd00000000018 */
        /* <DEDUP_REMOVED lines=12> */
.L_x_38:
[----:B------:R-:W-:Y:S05]  /*32a0*/  BSYNC.RECONVERGENT B0 ;  /* 0x0000000000007941 */ /* 0x000fea0003800200 */
.L_x_37:
        /* <DEDUP_REMOVED lines=23> */
.L_x_40:
[----:B------:R-:W-:Y:S05]  /*3420*/  BSYNC.RECONVERGENT B0 ;  /* 0x0000000000007941 */ /* 0x000fea0003800200 */
.L_x_39:
        /* <DEDUP_REMOVED lines=23> */
.L_x_42:
[----:B------:R-:W-:Y:S05]  /*35a0*/  BSYNC.RECONVERGENT B0 ;  /* 0x0000000000007941 */ /* 0x000fea0003800200 */
.L_x_41:
[----:B------:R-:W-:Y:S01]  /*35b0*/  MOV R40, 0x0 ;  /* 0x0000000000287802 */ /* 0x000fe20000000f00 */
[----:B------:R0:W-:Y:S01]  /*35c0*/  STL.64 [R47], R32 ;  /* 0x000000202f007387 */ /* 0x0001e20000100a00 */
[----:B------:R-:W1:Y:S01]  /*35d0*/  LDCU.64 UR4, c[0x4][0x38] ;  /* 0x01000700ff0477ac */ /* 0x000e620008000a00 */
[----:B------:R-:W-:Y:S01]  /*35e0*/  IMAD.MOV.U32 R6, RZ, RZ, R38 ;  /* 0x000000ffff067224 */ /* 0x000fe200078e0026 */
[----:B------:R0:W2:Y:S01]  /*35f0*/  LDC.64 R8, c[0x4][R40] ;  /* 0x0100000028087b82 */ /* 0x0000a20000000a00 */
[----:B------:R0:W-:Y:S01]  /*3600*/  STL.64 [R47+0x8], R24 ;  /* 0x000008182f007387 */ /* 0x0001e20000100a00 */
[----:B------:R-:W-:-:S03]  /*3610*/  IMAD.MOV.U32 R7, RZ, RZ, R2 ;  /* 0x000000ffff077224 */ /* 0x000fc600078e0002 */
[----:B------:R0:W-:Y:S01]  /*3620*/  STL.64 [R47+0x10], R32 ;  /* 0x000010202f007387 */ /* 0x0001e20000100a00 */
[----:B-1----:R-:W-:Y:S02]  /*3630*/  IMAD.U32 R4, RZ, RZ, UR4 ;  /* 0x00000004ff047e24 */ /* 0x002fe4000f8e00ff */
[----:B0-----:R-:W-:-:S07]  /*3640*/  IMAD.U32 R5, RZ, RZ, UR5 ;  /* 0x00000005ff057e24 */ /* 0x001fce000f8e00ff */
[----:B------:R-:W-:-:S07]  /*3650*/  LEPC R20, `(.L_x_43) ;  /* 0x000000001014794e */ /* 0x000fce0000000000 */
[----:B--2---:R-:W-:Y:S05]  /*3660*/  CALL.ABS.NOINC R8 ;  /* 0x0000000008007343 */ /* 0x004fea0003c00000 */
.L_x_43:
[-C--:B------:R-:W-:Y:S01]  /*3670*/  DFMA R16, R32, R48.reuse, R16 ;  /* 0x000000302010722b */ /* 0x080fe20000000010 */
[----:B------:R-:W0:Y:S01]  /*3680*/  LDC.64 R40, c[0x4][R40] ;  /* 0x0100000028287b82 */ /* 0x000e220000000a00 */
[-C--:B------:R-:W-:Y:S01]  /*3690*/  DFMA R18, R24, R48.reuse, R18 ;  /* 0x000000301812722b */ /* 0x080fe20000000012 */
[----:B------:R-:W1:Y:S01]  /*36a0*/  LDCU.64 UR4, c[0x4][0x40] ;  /* 0x01000800ff0477ac */ /* 0x000e620008000a00 */
[----:B------:R-:W-:Y:S01]  /*36b0*/  DFMA R22, R26, R48, R22 ;  /* 0x000000301a16722b */ /* 0x000fe20000000016 */
[----:B------:R-:W-:Y:S02]  /*36c0*/  IMAD.MOV.U32 R6, RZ, RZ, R38 ;  /* 0x000000ffff067224 */ /* 0x000fe400078e0026 */
[----:B------:R2:W-:Y:S01]  /*36d0*/  STL.64 [R47], R16 ;  /* 0x000000102f007387 */ /* 0x0005e20000100a00 */
[----:B------:R-:W-:-:S03]  /*36e0*/  IMAD.MOV.U32 R7, RZ, RZ, R2 ;  /* 0x000000ffff077224 */ /* 0x000fc600078e0002 */
[----:B------:R2:W-:Y:S04]  /*36f0*/  STL.64 [R47+0x8], R18 ;  /* 0x000008122f007387 */ /* 0x0005e80000100a00 */
[----:B------:R2:W-:Y:S01]  /*3700*/  STL.64 [R47+0x10], R22 ;  /* 0x000010162f007387 */ /* 0x0005e20000100a00 */
[----:B-1----:R-:W-:Y:S02]  /*3710*/  IMAD.U32 R4, RZ, RZ, UR4 ;  /* 0x00000004ff047e24 */ /* 0x002fe4000f8e00ff */
[----:B------:R-:W-:-:S07]  /*3720*/  IMAD.U32 R5, RZ, RZ, UR5 ;  /* 0x00000005ff057e24 */ /* 0x000fce000f8e00ff */
[----:B------:R-:W-:-:S07]  /*3730*/  LEPC R20, `(.L_x_29) ;  /* 0x000000001014794e */ /* 0x000fce0000000000 */
[----:B0-2---:R-:W-:Y:S05]  /*3740*/  CALL.ABS.NOINC R40 ;  /* 0x0000000028007343 */ /* 0x005fea0003c00000 */
.L_x_29:
[----:B------:R-:W-:Y:S05]  /*3750*/  BSYNC.RECONVERGENT B6 ;  /* 0x0000000000067941 */ /* 0x000fea0003800200 */
.L_x_28:
[----:B------:R-:W1:Y:S01]  /*3760*/  LDCU UR4, c[0x0][0x390] ;  /* 0x00007200ff0477ac */ /* 0x000e620008000800 */
[----:B------:R-:W-:Y:S02]  /*3770*/  VIADD R53, R53, 0x1 ;  /* 0x0000000135357836 */ /* 0x000fe40000000000 */
[----:B------:R-:W-:Y:S02]  /*3780*/  VIADD R39, R39, 0x1 ;  /* 0x0000000127277836 */ /* 0x000fe40000000000 */
[----:B------:R-:W-:Y:S01]  /*3790*/  VIADD R54, R54, 0x1 ;  /* 0x0000000136367836 */ /* 0x000fe20000000000 */
[----:B------:R-:W-:Y:S01]  /*37a0*/  ISETP.GE.U32.AND P0, PT, R53, R44, PT ;  /* 0x0000002c3500720c */ /* 0x000fe20003f06070 */
[----:B------:R-:W-:Y:S01]  /*37b0*/  VIADD R52, R52, 0x20 ;  /* 0x0000002034347836 */ /* 0x000fe20000000000 */
[----:B-1----:R-:W-:-:S13]  /*37c0*/  ISETP.LT.U32.AND P1, PT, R39, UR4, PT ;  /* 0x0000000427007c0c */ /* 0x002fda000bf21070 */
[----:B------:R-:W-:Y:S05]  /*37d0*/  @!P0 BRA P1, `(.L_x_44) ;  /* 0xfffffff000c88947 */ /* 0x000fea000083ffff */
[----:B------:R-:W-:Y:S05]  /*37e0*/  BSYNC.RECONVERGENT B7 ;  /* 0x0000000000077941 */ /* 0x000fea0003800200 */
.L_x_27:
[----:B------:R-:W-:Y:S01]  /*37f0*/  ISETP.NE.AND P6, PT, R46, RZ, PT ;  /* 0x000000ff2e00720c */ /* 0x000fe20003fc5270 */
[----:B------:R-:W-:-:S12]  /*3800*/  VIADD R43, R43, 0x1 ;  /* 0x000000012b2b7836 */ /* 0x000fd80000000000 */
[----:B------:R-:W-:Y:S05]  /*3810*/  @!P6 BRA `(.L_x_45) ;  /* 0xffffffec00f0e947 */ /* 0x000fea000383ffff */
.L_x_25:
[----:B------:R-:W1:Y:S01]  /*3820*/  S2R R0, SR_TID.X ;  /* 0x0000000000007919 */ /* 0x000e620000002100 */
[----:B------:R-:W-:Y:S05]  /*3830*/  WARPSYNC.ALL ;  /* 0x0000000000007948 */ /* 0x000fea0003800000 */
[----:B------:R-:W1:Y:S08]  /*3840*/  LDC R3, c[0x0][0x360] ;  /* 0x0000d800ff037b82 */ /* 0x000e700000000800 */
[----:B------:R-:W-:Y:S01]  /*3850*/  BAR.SYNC.DEFER_BLOCKING 0x0 ;  /* 0x0000000000007b1d */ /* 0x000fe20000010000 */
[----:B---3--:R-:W-:-:S02]  /*3860*/  R2UR UR6, R34 ;  /* 0x00000000220672ca */ /* 0x008fc400000e0000 */
[C---:B------:R-:W-:Y:S02]  /*3870*/  R2UR UR7, R35.reuse ;  /* 0x00000000230772ca */ /* 0x040fe400000e0000 */
[----:B------:R-:W-:-:S03]  /*3880*/  R2UR UR5, R35 ;  /* 0x00000000230572ca */ /* 0x000fc600000e0000 */
[----:B------:R-:W1:Y:S01]  /*3890*/  S2UR UR4, SR_CTAID.X ;  /* 0x00000000000479c3 */ /* 0x000e620000002500 */
[----:B------:R-:W-:Y:S02]  /*38a0*/  R2UR UR8, R34 ;  /* 0x00000000220872ca */ /* 0x000fe400000e0000 */
[----:B------:R-:W-:-:S05]  /*38b0*/  R2UR UR9, R35 ;  /* 0x00000000230972ca */ /* 0x000fca00000e0000 */
[----:B------:R-:W2:Y:S01]  /*38c0*/  LDC.64 R8, c[0x0][0x388] ;  /* 0x0000e200ff087b82 */ /* 0x000ea20000000a00 */
[----:B-1----:R-:W-:Y:S01]  /*38d0*/  IMAD R3, R3, UR4, R0 ;  /* 0x0000000403037c24 */ /* 0x002fe2000f8e0200 */
[----:B------:R-:W-:-:S03]  /*38e0*/  R2UR UR4, R34 ;  /* 0x00000000220472ca */ /* 0x000fc600000e0000 */
[----:B--2---:R-:W-:-:S05]  /*38f0*/  IMAD.WIDE R8, R3, 0x18, R8 ;  /* 0x0000001803087825 */ /* 0x004fca00078e0208 */
[----:B0-----:R-:W2:Y:S05]  /*3900*/  LDG.E.64 R4, desc[UR6][R8.64] ;  /* 0x0000000608047981 */ /* 0x001eaa000c1e1b00 */
[----:B------:R-:W3:Y:S01]  /*3910*/  LDG.E.64 R6, desc[UR4][R8.64+0x8] ;  /* 0x0000080408067981 */ /* 0x000ee2000c1e1b00 */
[----:B------:R-:W2:Y:S03]  /*3920*/  LDCU.64 UR4, c[0x0][0x398] ;  /* 0x00007300ff0477ac */ /* 0x000ea60008000a00 */
[----:B------:R-:W4:Y:S01]  /*3930*/  LDG.E.64 R10, desc[UR8][R8.64+0x10] ;  /* 0x00001008080a7981 */ /* 0x000f22000c1e1b00 */
[----:B------:R-:W-:-:S02]  /*3940*/  R2UR UR6, R34 ;  /* 0x00000000220672ca */ /* 0x000fc400000e0000 */
[C---:B------:R-:W-:Y:S02]  /*3950*/  R2UR UR7, R35.reuse ;  /* 0x00000000230772ca */ /* 0x040fe400000e0000 */
[C---:B------:R-:W-:Y:S02]  /*3960*/  R2UR UR8, R34.reuse ;  /* 0x00000000220872ca */ /* 0x040fe400000e0000 */
[C---:B------:R-:W-:Y:S02]  /*3970*/  R2UR UR9, R35.reuse ;  /* 0x00000000230972ca */ /* 0x040fe400000e0000 */
[----:B------:R-:W-:Y:S02]  /*3980*/  R2UR UR10, R34 ;  /* 0x00000000220a72ca */ /* 0x000fe400000e0000 */
[----:B------:R-:W-:Y:S02]  /*3990*/  R2UR UR11, R35 ;  /* 0x00000000230b72ca */ /* 0x000fe400000e0000 */
[----:B------:R-:W-:Y:S01]  /*39a0*/  MOV R0, 0x0 ;  /* 0x0000000000007802 */ /* 0x000fe20000000f00 */
[----:B--2---:R-:W-:-:S02]  /*39b0*/  DFMA R16, R16, UR4, R4 ;  /* 0x0000000410107c2b */ /* 0x004fc40008000004 */
[----:B---3--:R-:W-:Y:S01]  /*39c0*/  DFMA R18, R18, UR4, R6 ;  /* 0x0000000412127c2b */ /* 0x008fe20008000006 */
[----:B------:R-:W-:-:S04]  /*39d0*/  IMAD.MOV.U32 R6, RZ, RZ, R38 ;  /* 0x000000ffff067224 */ /* 0x000fc800078e0026 */
[----:B------:R0:W-:Y:S01]  /*39e0*/  STG.E.64 desc[UR6][R8.64], R16 ;  /* 0x0000001008007986 */ /* 0x0001e2000c101b06 */
[----:B----4-:R-:W-:Y:S01]  /*39f0*/  DFMA R22, R22, UR4, R10 ;  /* 0x0000000416167c2b */ /* 0x010fe2000800000a */
[----:B------:R-:W1:Y:S01]  /*3a00*/  LDCU.64 UR4, c[0x4][0x48] ;  /* 0x01000900ff0477ac */ /* 0x000e620008000a00 */
[----:B------:R0:W2:Y:S01]  /*3a10*/  LDC.64 R10, c[0x4][R0] ;  /* 0x01000000000a7b82 */ /* 0x0000a20000000a00 */
[----:B------:R0:W-:Y:S01]  /*3a20*/  STL.64 [R1], R16 ;  /* 0x0000001001007387 */ /* 0x0001e20000100a00 */
[----:B------:R-:W-:-:S03]  /*3a30*/  IMAD.MOV.U32 R7, RZ, RZ, R2 ;  /* 0x000000ffff077224 */ /* 0x000fc600078e0002 */
[----:B------:R0:W-:Y:S04]  /*3a40*/  STG.E.64 desc[UR8][R8.64+0x8], R18 ;  /* 0x0000081208007986 */ /* 0x0001e8000c101b08 */
[----:B------:R0:W-:Y:S04]  /*3a50*/  STL.64 [R1+0x8], R18 ;  /* 0x0000081201007387 */ /* 0x0001e80000100a00 */
[----:B------:R0:W-:Y:S04]  /*3a60*/  STG.E.64 desc[UR10][R8.64+0x10], R22 ;  /* 0x0000101608007986 */ /* 0x0001e8000c101b0a */
[----:B------:R0:W-:Y:S01]  /*3a70*/  STL.64 [R1+0x10], R22 ;  /* 0x0000101601007387 */ /* 0x0001e20000100a00 */
[----:B-1----:R-:W-:-:S02]  /*3a80*/  IMAD.U32 R4, RZ, RZ, UR4 ;  /* 0x00000004ff047e24 */ /* 0x002fc4000f8e00ff */
[----:B------:R-:W-:-:S07]  /*3a90*/  IMAD.U32 R5, RZ, RZ, UR5 ;  /* 0x00000005ff057e24 */ /* 0x000fce000f8e00ff */
[----:B------:R-:W-:-:S07]  /*3aa0*/  LEPC R20, `(.L_x_46) ;  /* 0x000000001014794e */ /* 0x000fce0000000000 */
[----:B0-2--5:R-:W-:Y:S05]  /*3ab0*/  CALL.ABS.NOINC R10 ;  /* 0x000000000a007343 */ /* 0x025fea0003c00000 */
.L_x_46:
[----:B------:R-:W-:Y:S05]  /*3ac0*/  EXIT ;  /* 0x000000000000794d */ /* 0x000fea0003800000 */
        .weak           $__internal_0_$__cuda_sm20_div_rn_f64_full
        .type           $__internal_0_$__cuda_sm20_div_rn_f64_full,@function
        .size           $__internal_0_$__cuda_sm20_div_rn_f64_full,($__internal_1_$__cuda_sm20_dsqrt_rn_f64_mediumpath_v1 - $__internal_0_$__cuda_sm20_div_rn_f64_full)
$__internal_0_$__cuda_sm20_div_rn_f64_full:
[C---:B------:R-:W-:Y:S01]  /*3ad0*/  FSETP.GEU.AND P0, PT, |R5|.reuse, 1.469367938527859385e-39, PT ;  /* 0x001000000500780b */ /* 0x040fe20003f0e200 */
[----:B------:R-:W-:Y:S01]  /*3ae0*/  IMAD.MOV.U32 R10, RZ, RZ, 0x1 ;  /* 0x00000001ff0a7424 */ /* 0x000fe200078e00ff */
[----:B------:R-:W-:Y:S01]  /*3af0*/  LOP3.LUT R58, R5, 0x800fffff, RZ, 0xc0, !PT ;  /* 0x800fffff053a7812 */ /* 0x000fe200078ec0ff */
[----:B------:R-:W-:Y:S01]  /*3b00*/  IMAD.MOV.U32 R20, RZ, RZ, 0x1ca00000 ;  /* 0x1ca00000ff147424 */ /* 0x000fe200078e00ff */
[C---:B------:R-:W-:Y:S01]  /*3b10*/  FSETP.GEU.AND P2, PT, |R7|.reuse, 1.469367938527859385e-39, PT ;  /* 0x001000000700780b */ /* 0x040fe20003f4e200 */
[----:B------:R-:W-:Y:S01]  /*3b20*/  IMAD.MOV.U32 R14, RZ, RZ, R6 ;  /* 0x000000ffff0e7224 */ /* 0x000fe200078e0006 */
[----:B------:R-:W-:Y:S01]  /*3b30*/  LOP3.LUT R59, R58, 0x3ff00000, RZ, 0xfc, !PT ;  /* 0x3ff000003a3b7812 */ /* 0x000fe200078efcff */
[----:B------:R-:W-:Y:S01]  /*3b40*/  IMAD.MOV.U32 R58, RZ, RZ, R4 ;  /* 0x000000ffff3a7224 */ /* 0x000fe200078e0004 */
[----:B------:R-:W-:Y:S01]  /*3b50*/  LOP3.LUT R3, R7, 0x7ff00000, RZ, 0xc0, !PT ;  /* 0x7ff0000007037812 */ /* 0x000fe200078ec0ff */
[----:B------:R-:W-:Y:S01]  /*3b60*/  BSSY.RECONVERGENT B1, `(.L_x_47) ;  /* 0x000004e000017945 */ /* 0x000fe20003800200 */
[----:B------:R-:W-:-:S03]  /*3b70*/  LOP3.LUT R56, R5, 0x7ff00000, RZ, 0xc0, !PT ;  /* 0x7ff0000005387812 */ /* 0x000fc600078ec0ff */
[----:B------:R-:W-:Y:S01]  /*3b80*/  @!P0 DMUL R58, R4, 8.98846567431157953865e+307 ;  /* 0x7fe00000043a8828 */ /* 0x000fe20000000000 */
[----:B------:R-:W-:Y:S01]  /*3b90*/  ISETP.GE.U32.AND P1, PT, R3, R56, PT ;  /* 0x000000380300720c */ /* 0x000fe20003f26070 */
[----:B------:R-:W-:Y:S02]  /*3ba0*/  IMAD.MOV.U32 R21, RZ, RZ, R3 ;  /* 0x000000ffff157224 */ /* 0x000fe400078e0003 */
[----:B------:R-:W-:Y:S02]  /*3bb0*/  @!P2 LOP3.LUT R12, R5, 0x7ff00000, RZ, 0xc0, !PT ;  /* 0x7ff00000050ca812 */ /* 0x000fe400078ec0ff */
[----:B------:R-:W0:Y:S01]  /*3bc0*/  MUFU.RCP64H R11, R59 ;  /* 0x0000003b000b7308 */ /* 0x000e220000001800 */
[----:B------:R-:W-:Y:S02]  /*3bd0*/  SEL R15, R20, 0x63400000, !P1 ;  /* 0x63400000140f7807 */ /* 0x000fe40004800000 */
[----:B------:R-:W-:Y:S02]  /*3be0*/  @!P2 ISETP.GE.U32.AND P3, PT, R3, R12, PT ;  /* 0x0000000c0300a20c */ /* 0x000fe40003f66070 */
[----:B------:R-:W-:-:S02]  /*3bf0*/  LOP3.LUT R15, R15, 0x800fffff, R7, 0xf8, !PT ;  /* 0x800fffff0f0f7812 */ /* 0x000fc400078ef807 */
[----:B------:R-:W-:Y:S02]  /*3c00*/  @!P2 SEL R13, R20, 0x63400000, !P3 ;  /* 0x63400000140da807 */ /* 0x000fe40005800000 */
[----:B------:R-:W-:Y:S02]  /*3c10*/  @!P0 LOP3.LUT R56, R59, 0x7ff00000, RZ, 0xc0, !PT ;  /* 0x7ff000003b388812 */ /* 0x000fe400078ec0ff */
[----:B------:R-:W-:-:S03]  /*3c20*/  @!P2 LOP3.LUT R13, R13, 0x80000000, R7, 0xf8, !PT ;  /* 0x800000000d0da812 */ /* 0x000fc600078ef807 */
[----:B------:R-:W-:Y:S01]  /*3c30*/  VIADD R55, R56, 0xffffffff ;  /* 0xffffffff38377836 */ /* 0x000fe20000000000 */
[----:B0-----:R-:W-:-:S08]  /*3c40*/  DFMA R8, R10, -R58, 1 ;  /* 0x3ff000000a08742b */ /* 0x001fd0000000083a */
[----:B------:R-:W-:-:S08]  /*3c50*/  DFMA R8, R8, R8, R8 ;  /* 0x000000080808722b */ /* 0x000fd00000000008 */
[----:B------:R-:W-:Y:S01]  /*3c60*/  DFMA R8, R10, R8, R10 ;  /* 0x000000080a08722b */ /* 0x000fe2000000000a */
[----:B------:R-:W-:Y:S01]  /*3c70*/  @!P2 LOP3.LUT R11, R13, 0x100000, RZ, 0xfc, !PT ;  /* 0x001000000d0ba812 */ /* 0x000fe200078efcff */
[----:B------:R-:W-:-:S06]  /*3c80*/  @!P2 IMAD.MOV.U32 R10, RZ, RZ, RZ ;  /* 0x000000ffff0aa224 */ /* 0x000fcc00078e00ff */
[----:B------:R-:W-:Y:S02]  /*3c90*/  DFMA R12, R8, -R58, 1 ;  /* 0x3ff00000080c742b */ /* 0x000fe4000000083a */
[----:B------:R-:W-:-:S06]  /*3ca0*/  @!P2 DFMA R14, R14, 2, -R10 ;  /* 0x400000000e0ea82b */ /* 0x000fcc000000080a */
[----:B------:R-:W-:-:S04]  /*3cb0*/  DFMA R12, R8, R12, R8 ;  /* 0x0000000c080c722b */ /* 0x000fc80000000008 */
[----:B------:R-:W-:-:S04]  /*3cc0*/  @!P2 LOP3.LUT R21, R15, 0x7ff00000, RZ, 0xc0, !PT ;  /* 0x7ff000000f15a812 */ /* 0x000fc800078ec0ff */
[----:B------:R-:W-:Y:S01]  /*3cd0*/  DMUL R10, R12, R14 ;  /* 0x0000000e0c0a7228 */ /* 0x000fe20000000000 */
[----:B------:R-:W-:-:S05]  /*3ce0*/  VIADD R8, R21, 0xffffffff ;  /* 0xffffffff15087836 */ /* 0x000fca0000000000 */
[----:B------:R-:W-:Y:S02]  /*3cf0*/  ISETP.GT.U32.AND P0, PT, R8, 0x7feffffe, PT ;  /* 0x7feffffe0800780c */ /* 0x000fe40003f04070 */
[----:B------:R-:W-:Y:S02]  /*3d00*/  DFMA R8, R10, -R58, R14 ;  /* 0x8000003a0a08722b */ /* 0x000fe4000000000e */
[----:B------:R-:W-:-:S06]  /*3d10*/  ISETP.GT.U32.OR P0, PT, R55, 0x7feffffe, P0 ;  /* 0x7feffffe3700780c */ /* 0x000fcc0000704470 */
[----:B------:R-:W-:-:S07]  /*3d20*/  DFMA R8, R12, R8, R10 ;  /* 0x000000080c08722b */ /* 0x000fce000000000a */
[----:B------:R-:W-:Y:S05]  /*3d30*/  @P0 BRA `(.L_x_48) ;  /* 0x00000000006c0947 */ /* 0x000fea0003800000 */
[----:B------:R-:W-:-:S04]  /*3d40*/  LOP3.LUT R10, R5, 0x7ff00000, RZ, 0xc0, !PT ;  /* 0x7ff00000050a7812 */ /* 0x000fc800078ec0ff */
[CC--:B------:R-:W-:Y:S02]  /*3d50*/  VIADDMNMX R6, R3.reuse, -R10.reuse, 0xb9600000, !PT ;  /* 0xb960000003067446 */ /* 0x0c0fe4000780090a */
[----:B------:R-:W-:Y:S02]  /*3d60*/  ISETP.GE.U32.AND P0, PT, R3, R10, PT ;  /* 0x0000000a0300720c */ /* 0x000fe40003f06070 */
[----:B------:R-:W-:Y:S01]  /*3d70*/  VIMNMX R3, PT, PT, R6, 0x46a00000, PT ;  /* 0x46a0000006037848 */ /* 0x000fe20003fe0100 */
[----:B------:R-:W-:Y:S01]  /*3d80*/  IMAD.MOV.U32 R6, RZ, RZ, RZ ;  /* 0x000000ffff067224 */ /* 0x000fe200078e00ff */
[----:B------:R-:W-:-:S05]  /*3d90*/  SEL R20, R20, 0x63400000, !P0 ;  /* 0x6340000014147807 */ /* 0x000fca0004000000 */
[----:B------:R-:W-:-:S04]  /*3da0*/  IMAD.IADD R3, R3, 0x1, -R20 ;  /* 0x0000000103037824 */ /* 0x000fc800078e0a14 */
[----:B------:R-:W-:-:S06]  /*3db0*/  VIADD R7, R3, 0x7fe00000 ;  /* 0x7fe0000003077836 */ /* 0x000fcc0000000000 */
[----:B------:R-:W-:-:S10]  /*3dc0*/  DMUL R10, R8, R6 ;  /* 0x00000006080a7228 */ /* 0x000fd40000000000 */
[----:B------:R-:W-:-:S13]  /*3dd0*/  FSETP.GTU.AND P0, PT, |R11|, 1.469367938527859385e-39, PT ;  /* 0x001000000b00780b */ /* 0x000fda0003f0c200 */
[----:B------:R-:W-:Y:S05]  /*3de0*/  @P0 BRA `(.L_x_49) ;  /* 0x0000000000940947 */ /* 0x000fea0003800000 */
[----:B------:R-:W-:Y:S01]  /*3df0*/  DFMA R14, R8, -R58, R14 ;  /* 0x8000003a080e722b */ /* 0x000fe2000000000e */
[----:B------:R-:W-:-:S09]  /*3e00*/  IMAD.MOV.U32 R6, RZ, RZ, RZ ;  /* 0x000000ffff067224 */ /* 0x000fd200078e00ff */
[C---:B------:R-:W-:Y:S02]  /*3e10*/  FSETP.NEU.AND P0, PT, R15.reuse, RZ, PT ;  /* 0x000000ff0f00720b */ /* 0x040fe40003f0d000 */
[----:B------:R-:W-:-:S04]  /*3e20*/  LOP3.LUT R13, R15, 0x80000000, R5, 0x48, !PT ;  /* 0x800000000f0d7812 */ /* 0x000fc800078e4805 */
[----:B------:R-:W-:-:S07]  /*3e30*/  LOP3.LUT R7, R13, R7, RZ, 0xfc, !PT ;  /* 0x000000070d077212 */ /* 0x000fce00078efcff */
[----:B------:R-:W-:Y:S05]  /*3e40*/  @!P0 BRA `(.L_x_49) ;  /* 0x00000000007c8947 */ /* 0x000fea0003800000 */
[----:B------:R-:W-:Y:S01]  /*3e50*/  IMAD.MOV R5, RZ, RZ, -R3 ;  /* 0x000000ffff057224 */ /* 0x000fe200078e0a03 */
[----:B------:R-:W-:Y:S01]  /*3e60*/  DMUL.RP R6, R8, R6 ;  /* 0x0000000608067228 */ /* 0x000fe20000008000 */
[----:B------:R-:W-:Y:S01]  /*3e70*/  IMAD.MOV.U32 R4, RZ, RZ, RZ ;  /* 0x000000ffff047224 */ /* 0x000fe200078e00ff */
[----:B------:R-:W-:-:S05]  /*3e80*/  IADD3 R3, PT, PT, -R3, -0x43300000, RZ ;  /* 0xbcd0000003037810 */ /* 0x000fca0007ffe1ff */
[----:B------:R-:W-:-:S03]  /*3e90*/  DFMA R4, R10, -R4, R8 ;  /* 0x800000040a04722b */ /* 0x000fc60000000008 */
[----:B------:R-:W-:-:S07]  /*3ea0*/  LOP3.LUT R13, R7, R13, RZ, 0x3c, !PT ;  /* 0x0000000d070d7212 */ /* 0x000fce00078e3cff */
[----:B------:R-:W-:-:S04]  /*3eb0*/  FSETP.NEU.AND P0, PT, |R5|, R3, PT ;  /* 0x000000030500720b */ /* 0x000fc80003f0d200 */
[----:B------:R-:W-:Y:S02]  /*3ec0*/  FSEL R10, R6, R10, !P0 ;  /* 0x0000000a060a7208 */ /* 0x000fe40004000000 */
[----:B------:R-:W-:Y:S01]  /*3ed0*/  FSEL R11, R13, R11, !P0 ;  /* 0x0000000b0d0b7208 */ /* 0x000fe20004000000 */
[----:B------:R-:W-:Y:S06]  /*3ee0*/  BRA `(.L_x_49) ;  /* 0x0000000000547947 */ /* 0x000fec0003800000 */
.L_x_48:
[----:B------:R-:W-:-:S14]  /*3ef0*/  DSETP.NAN.AND P0, PT, R6, R6, PT ;  /* 0x000000060600722a */ /* 0x000fdc0003f08000 */
[----:B------:R-:W-:Y:S05]  /*3f00*/  @P0 BRA `(.L_x_50) ;  /* 0x0000000000440947 */ /* 0x000fea0003800000 */
[----:B------:R-:W-:-:S14]  /*3f10*/  DSETP.NAN.AND P0, PT, R4, R4, PT ;  /* 0x000000040400722a */ /* 0x000fdc0003f08000 */
[----:B------:R-:W-:Y:S05]  /*3f20*/  @P0 BRA `(.L_x_51) ;  /* 0x0000000000300947 */ /* 0x000fea0003800000 */
[----:B------:R-:W-:Y:S01]  /*3f30*/  ISETP.NE.AND P0, PT, R21, R56, PT ;  /* 0x000000381500720c */ /* 0x000fe20003f05270 */
[----:B------:R-:W-:Y:S02]  /*3f40*/  IMAD.MOV.U32 R10, RZ, RZ, 0x0 ;  /* 0x00000000ff0a7424 */ /* 0x000fe400078e00ff */
[----:B------:R-:W-:-:S10]  /*3f50*/  IMAD.MOV.U32 R11, RZ, RZ, -0x80000 ;  /* 0xfff80000ff0b7424 */ /* 0x000fd400078e00ff */
[----:B------:R-:W-:Y:S05]  /*3f60*/  @!P0 BRA `(.L_x_49) ;  /* 0x0000000000348947 */ /* 0x000fea0003800000 */
[----:B------:R-:W-:Y:S02]  /*3f70*/  ISETP.NE.AND P0, PT, R21, 0x7ff00000, PT ;  /* 0x7ff000001500780c */ /* 0x000fe40003f05270 */
[----:B------:R-:W-:Y:S02]  /*3f80*/  LOP3.LUT R11, R7, 0x80000000, R5, 0x48, !PT ;  /* 0x80000000070b7812 */ /* 0x000fe400078e4805 */
[----:B------:R-:W-:-:S13]  /*3f90*/  ISETP.EQ.OR P0, PT, R56, RZ, !P0 ;  /* 0x000000ff3800720c */ /* 0x000fda0004702670 */
[----:B------:R-:W-:Y:S01]  /*3fa0*/  @P0 LOP3.LUT R3, R11, 0x7ff00000, RZ, 0xfc, !PT ;  /* 0x7ff000000b030812 */ /* 0x000fe200078efcff */
[----:B------:R-:W-:Y:S02]  /*3fb0*/  @!P0 IMAD.MOV.U32 R10, RZ, RZ, RZ ;  /* 0x000000ffff0a8224 */ /* 0x000fe400078e00ff */
[----:B------:R-:W-:Y:S02]  /*3fc0*/  @P0 IMAD.MOV.U32 R10, RZ, RZ, RZ ;  /* 0x000000ffff0a0224 */ /* 0x000fe400078e00ff */
[----:B------:R-:W-:Y:S01]  /*3fd0*/  @P0 IMAD.MOV.U32 R11, RZ, RZ, R3 ;  /* 0x000000ffff0b0224 */ /* 0x000fe200078e0003 */
[----:B------:R-:W-:Y:S06]  /*3fe0*/  BRA `(.L_x_49) ;  /* 0x0000000000147947 */ /* 0x000fec0003800000 */
.L_x_51:
[----:B------:R-:W-:Y:S01]  /*3ff0*/  LOP3.LUT R11, R5, 0x80000, RZ, 0xfc, !PT ;  /* 0x00080000050b7812 */ /* 0x000fe200078efcff */
[----:B------:R-:W-:Y:S01]  /*4000*/  IMAD.MOV.U32 R10, RZ, RZ, R4 ;  /* 0x000000ffff0a7224 */ /* 0x000fe200078e0004 */
[----:B------:R-:W-:Y:S06]  /*4010*/  BRA `(.L_x_49) ;  /* 0x0000000000087947 */ /* 0x000fec0003800000 */
.L_x_50:
[----:B------:R-:W-:Y:S01]  /*4020*/  LOP3.LUT R11, R7, 0x80000, RZ, 0xfc, !PT ;  /* 0x00080000070b7812 */ /* 0x000fe200078efcff */
[----:B------:R-:W-:-:S07]  /*4030*/  IMAD.MOV.U32 R10, RZ, RZ, R6 ;  /* 0x000000ffff0a7224 */ /* 0x000fce00078e0006 */
.L_x_49:
[----:B------:R-:W-:Y:S05]  /*4040*/  BSYNC.RECONVERGENT B1 ;  /* 0x0000000000017941 */ /* 0x000fea0003800200 */
.L_x_47:
[----:B------:R-:W-:Y:S02]  /*4050*/  IMAD.MOV.U32 R4, RZ, RZ, R0 ;  /* 0x000000ffff047224 */ /* 0x000fe400078e0000 */
[----:B------:R-:W-:-:S04]  /*4060*/  IMAD.MOV.U32 R5, RZ, RZ, 0x0 ;  /* 0x00000000ff057424 */ /* 0x000fc800078e00ff */
[----:B------:R-:W-:Y:S05]  /*4070*/  RET.REL.NODEC R4 `(_Z11propagationPdS_jd) ;  /* 0xffffffbc04e07950 */ /* 0x000fea0003c3ffff */
        .weak           $__internal_1_$__cuda_sm20_dsqrt_rn_f64_mediumpath_v1
        .type           $__internal_1_$__cuda_sm20_dsqrt_rn_f64_mediumpath_v1,@function
        .size           $__internal_1_$__cuda_sm20_dsqrt_rn_f64_mediumpath_v1,(.L_x_58 - $__internal_1_$__cuda_sm20_dsqrt_rn_f64_mediumpath_v1)
$__internal_1_$__cuda_sm20_dsqrt_rn_f64_mediumpath_v1:
[----:B------:R-:W-:Y:S01]  /*4080*/  ISETP.GE.U32.AND P0, PT, R6, -0x3400000, PT ;  /* 0xfcc000000600780c */ /* 0x000fe20003f06070 */
[----:B------:R-:W-:Y:S01]  /*4090*/  BSSY.RECONVERGENT B1, `(.L_x_52) ;  /* 0x0000026000017945 */ /* 0x000fe20003800200 */
[----:B------:R-:W-:Y:S02]  /*40a0*/  IMAD.MOV.U32 R12, RZ, RZ, R14 ;  /* 0x000000ffff0c7224 */ /* 0x000fe400078e000e */
[----:B------:R-:W-:Y:S02]  /*40b0*/  IMAD.MOV.U32 R6, RZ, RZ, R10 ;  /* 0x000000ffff067224 */ /* 0x000fe400078e000a */
[----:B------:R-:W-:-:S07]  /*40c0*/  IMAD.MOV.U32 R7, RZ, RZ, R11 ;  /* 0x000000ffff077224 */ /* 0x000fce00078e000b */
[----:B------:R-:W-:Y:S05]  /*40d0*/  @!P0 BRA `(.L_x_53) ;  /* 0x0000000000208947 */ /* 0x000fea0003800000 */
[----:B------:R-:W-:-:S10]  /*40e0*/  DFMA.RM R6, R6, R12, R8 ;  /* 0x0000000c0606722b */ /* 0x000fd40000004008 */
[----:B------:R-:W-:-:S05]  /*40f0*/  IADD3 R8, P0, PT, R6, 0x1, RZ ;  /* 0x0000000106087810 */ /* 0x000fca0007f1e0ff */
[----:B------:R-:W-:-:S06]  /*4100*/  IMAD.X R9, RZ, RZ, R7, P0 ;  /* 0x000000ffff097224 */ /* 0x000fcc00000e0607 */
[----:B------:R-:W-:-:S08]  /*4110*/  DFMA.RP R4, -R6, R8, R4 ;  /* 0x000000080604722b */ /* 0x000fd00000008104 */
[----:B------:R-:W-:-:S06]  /*4120*/  DSETP.GT.AND P0, PT, R4, RZ, PT ;  /* 0x000000ff0400722a */ /* 0x000fcc0003f04000 */
[----:B------:R-:W-:Y:S02]  /*4130*/  FSEL R6, R8, R6, P0 ;  /* 0x0000000608067208 */ /* 0x000fe40000000000 */
[----:B------:R-:W-:Y:S01]  /*4140*/  FSEL R7, R9, R7, P0 ;  /* 0x0000000709077208 */ /* 0x000fe20000000000 */
[----:B------:R-:W-:Y:S06]  /*4150*/  BRA `(.L_x_54) ;  /* 0x0000000000647947 */ /* 0x000fec0003800000 */
.L_x_53:
[----:B------:R-:W-:-:S14]  /*4160*/  DSETP.NE.AND P0, PT, R4, RZ, PT ;  /* 0x000000ff0400722a */ /* 0x000fdc0003f05000 */
[----:B------:R-:W-:Y:S05]  /*4170*/  @!P0 BRA `(.L_x_55) ;  /* 0x0000000000588947 */ /* 0x000fea0003800000 */
[----:B------:R-:W-:-:S13]  /*4180*/  ISETP.GE.AND P0, PT, R5, RZ, PT ;  /* 0x000000ff0500720c */ /* 0x000fda0003f06270 */
[----:B------:R-:W-:Y:S02]  /*4190*/  @!P0 IMAD.MOV.U32 R6, RZ, RZ, 0x0 ;  /* 0x00000000ff068424 */ /* 0x000fe400078e00ff */
[----:B------:R-:W-:Y:S01]  /*41a0*/  @!P0 IMAD.MOV.U32 R7, RZ, RZ, -0x80000 ;  /* 0xfff80000ff078424 */ /* 0x000fe200078e00ff */
[----:B------:R-:W-:Y:S06]  /*41b0*/  @!P0 BRA `(.L_x_54) ;  /* 0x00000000004c8947 */ /* 0x000fec0003800000 */
[----:B------:R-:W-:-:S13]  /*41c0*/  ISETP.GT.AND P0, PT, R5, 0x7fefffff, PT ;  /* 0x7fefffff0500780c */ /* 0x000fda0003f04270 */
[----:B------:R-:W-:Y:S05]  /*41d0*/  @P0 BRA `(.L_x_55) ;  /* 0x0000000000400947 */ /* 0x000fea0003800000 */
[----:B------:R-:W-:Y:S01]  /*41e0*/  DMUL R4, R4, 8.11296384146066816958e+31 ;  /* 0x4690000004047828 */ /* 0x000fe20000000000 */
[----:B------:R-:W-:Y:S02]  /*41f0*/  IMAD.MOV.U32 R6, RZ, RZ, RZ ;  /* 0x000000ffff067224 */ /* 0x000fe400078e00ff */
[----:B------:R-:W-:Y:S02]  /*4200*/  IMAD.MOV.U32 R10, RZ, RZ, 0x0 ;  /* 0x00000000ff0a7424 */ /* 0x000fe400078e00ff */
[----:B------:R-:W-:Y:S01]  /*4210*/  IMAD.MOV.U32 R11, RZ, RZ, 0x3fd80000 ;  /* 0x3fd80000ff0b7424 */ /* 0x000fe200078e00ff */
[----:B------:R-:W0:Y:S02]  /*4220*/  MUFU.RSQ64H R7, R5 ;  /* 0x0000000500077308 */ /* 0x000e240000001c00 */
[----:B0-----:R-:W-:-:S08]  /*4230*/  DMUL R8, R6, R6 ;  /* 0x0000000606087228 */ /* 0x001fd00000000000 */
[----:B------:R-:W-:-:S08]  /*4240*/  DFMA R8, R4, -R8, 1 ;  /* 0x3ff000000408742b */ /* 0x000fd00000000808 */
[----:B------:R-:W-:Y:S02]  /*4250*/  DFMA R10, R8, R10, 0.5 ;  /* 0x3fe00000080a742b */ /* 0x000fe4000000000a */
[----:B------:R-:W-:-:S08]  /*4260*/  DMUL R8, R6, R8 ;  /* 0x0000000806087228 */ /* 0x000fd00000000000 */
[----:B------:R-:W-:-:S08]  /*4270*/  DFMA R8, R10, R8, R6 ;  /* 0x000000080a08722b */ /* 0x000fd00000000006 */
[----:B------:R-:W-:Y:S02]  /*4280*/  DMUL R6, R4, R8 ;  /* 0x0000000804067228 */ /* 0x000fe40000000000 */
[----:B------:R-:W-:-:S06]  /*4290*/  VIADD R9, R9, 0xfff00000 ;  /* 0xfff0000009097836 */ /* 0x000fcc0000000000 */
[----:B------:R-:W-:-:S08]  /*42a0*/  DFMA R10, R6, -R6, R4 ;  /* 0x80000006060a722b */ /* 0x000fd00000000004 */
[----:B------:R-:W-:-:S10]  /*42b0*/  DFMA R6, R8, R10, R6 ;  /* 0x0000000a0806722b */ /* 0x000fd40000000006 */
[----:B------:R-:W-:Y:S01]  /*42c0*/  VIADD R7, R7, 0xfcb00000 ;  /* 0xfcb0000007077836 */ /* 0x000fe20000000000 */
[----:B------:R-:W-:Y:S06]  /*42d0*/  BRA `(.L_x_54) ;  /* 0x0000000000047947 */ /* 0x000fec0003800000 */
.L_x_55:
[----:B------:R-:W-:-:S11]  /*42e0*/  DADD R6, R4, R4 ;  /* 0x0000000004067229 */ /* 0x000fd60000000004 */
.L_x_54:
[----:B------:R-:W-:Y:S05]  /*42f0*/  BSYNC.RECONVERGENT B1 ;  /* 0x0000000000017941 */ /* 0x000fea0003800200 */
.L_x_52:
[----:B------:R-:W-:Y:S02]  /*4300*/  IMAD.MOV.U32 R4, RZ, RZ, R0 ;  /* 0x000000ffff047224 */ /* 0x000fe400078e0000 */
[----:B------:R-:W-:Y:S02]  /*4310*/  IMAD.MOV.U32 R5, RZ, RZ, 0x0 ;  /* 0x00000000ff057424 */ /* 0x000fe400078e00ff */
[----:B------:R-:W-:Y:S02]  /*4320*/  IMAD.MOV.U32 R50, RZ, RZ, R6 ;  /* 0x000000ffff327224 */ /* 0x000fe400078e0006 */
[----:B------:R-:W-:Y:S01]  /*4330*/  IMAD.MOV.U32 R51, RZ, RZ, R7 ;  /* 0x000000ffff337224 */ /* 0x000fe200078e0007 */
[----:B------:R-:W-:Y:S06]  /*4340*/  RET.REL.NODEC R4 `(_Z11propagationPdS_jd) ;  /* 0xffffffbc042c7950 */ /* 0x000fec0003c3ffff */
.L_x_56:
        /* <DEDUP_REMOVED lines=11> */
.L_x_58:


//--------------------- .nv.global.init           --------------------------
	.section	.nv.global.init,"aw",@progbits
.nv.global.init:
	.type		$str,@object
	.size		$str,($str$10 - $str)
$str:
        /*0000*/ 	.byte	0x44, 0x45, 0x42, 0x55, 0x47, 0x3a, 0x20, 0x64, 0x61, 0x74, 0x69, 0x20, 0x69, 0x6e, 0x69, 0x7a
        /*0010*/ 	.byte	0x69, 0x6f, 0x20, 0x6b, 0x65, 0x72, 0x6e, 0x65, 0x6c, 0x0a, 0x00
	.type		$str$10,@object
	.size		$str$10,($str$4 - $str$10)
$str$10:
        /*001b*/ 	.byte	0x25, 0x6c, 0x75, 0x2c, 0x25, 0x6c, 0x66, 0x2c, 0x25, 0x6c, 0x66, 0x2c, 0x25, 0x6c, 0x66, 0x2c
        /*002b*/ 	.byte	0x25, 0x6c, 0x66, 0x2c, 0x25, 0x6c, 0x66, 0x2c, 0x25, 0x6c, 0x66, 0x0a, 0x00
	.type		$str$4,@object
	.size		$str$4,($str$5 - $str$4)
$str$4:
        /*0038*/ 	.byte	0x44, 0x45, 0x42, 0x55, 0x47, 0x3a, 0x20, 0x42, 0x49, 0x47, 0x20, 0x47, 0x3a, 0x20, 0x25, 0x66
        /*0048*/ 	.byte	0x2c, 0x20, 0x6d, 0x61, 0x73, 0x73, 0x65, 0x73, 0x20, 0x6d, 0x32, 0x3a, 0x20, 0x25, 0x66, 0x0a
        /*0058*/ 	.byte	0x00
	.type		$str$5,@object
	.size		$str$5,($str$1 - $str$5)
$str$5:
        /*0059*/ 	.byte	0x44, 0x45, 0x42, 0x55, 0x47, 0x3a, 0x20, 0x50, 0x6f, 0x77, 0x5f, 0x52, 0x5f, 0x6d, 0x61, 0x67
        /*0069*/ 	.byte	0x3a, 0x20, 0x25, 0x66, 0x2c, 0x20, 0x52, 0x5f, 0x6d, 0x61, 0x67, 0x3a, 0x20, 0x25, 0x66, 0x2c
        /*0079*/ 	.byte	0x20, 0x41, 0x63, 0x63, 0x3a, 0x20, 0x25, 0x66, 0x0a, 0x00
	.type		$str$1,@object
	.size		$str$1,($str$9 - $str$1)
$str$1:
        /*0083*/ 	.byte	0x54, 0x68, 0x72, 0x65, 0x61, 0x64, 0x49, 0x44, 0x3a, 0x20, 0x25, 0x64, 0x20, 0x2d, 0x20, 0x25
        /*0093*/ 	.byte	0x75, 0x2c, 0x25, 0x6c, 0x66, 0x2c, 0x25, 0x6c, 0x66, 0x2c, 0x25, 0x6c, 0x66, 0x2c, 0x25, 0x6c
        /*00a3*/ 	.byte	0x66, 0x2c, 0x25, 0x6c, 0x66, 0x2c, 0x25, 0x6c, 0x66, 0x20, 0x0a, 0x00
	.type		$str$9,@object
	.size		$str$9,($str$8 - $str$9)
$str$9:
        /*00af*/ 	.byte	0x44, 0x45, 0x42, 0x55, 0x47, 0x3a, 0x20, 0x49, 0x6e, 0x74, 0x6f, 0x20, 0x4b, 0x65, 0x72, 0x6e
        /*00bf*/ 	.byte	0x65, 0x6c, 0x20, 0x66, 0x6f, 0x72, 0x20, 0x75, 0x70, 0x64, 0x61, 0x74, 0x69, 0x6e, 0x67, 0x20
        /*00cf*/ 	.byte	0x6e, 0x65, 0x77, 0x20, 0x70, 0x6f, 0x73, 0x69, 0x74, 0x69, 0x6f, 0x6e, 0x0a, 0x00
	.type		$str$8,@object
	.size		$str$8,($str$6 - $str$8)
$str$8:
        /*00dd*/ 	.byte	0x44, 0x45, 0x42, 0x55, 0x47, 0x3a, 0x20, 0x55, 0x70, 0x64, 0x61, 0x74, 0x65, 0x20, 0x67, 0x56
        /*00ed*/ 	.byte	0x65, 0x6c, 0x6f, 0x63, 0x69, 0x74, 0x69, 0x65, 0x73, 0x2c, 0x20, 0x65, 0x6e, 0x64, 0x20, 0x6b
        /*00fd*/ 	.byte	0x65, 0x72, 0x6e, 0x65, 0x6c, 0x3a, 0x20, 0x25, 0x66, 0x2c, 0x20, 0x25, 0x66, 0x2c, 0x20, 0x25
        /*010d*/ 	.byte	0x66, 0x0a, 0x00
	.type		$str$6,@object
	.size		$str$6,($str$3 - $str$6)
$str$6:
        /*0110*/ 	.byte	0x44, 0x45, 0x42, 0x55, 0x47, 0x3a, 0x20, 0x75, 0x70, 0x64, 0x61, 0x74, 0x65, 0x64, 0x20, 0x76
        /*0120*/ 	.byte	0x65, 0x63, 0x74, 0x6f, 0x72, 0x20, 0x52, 0x76, 0x65, 0x63, 0x74, 0x6f, 0x72, 0x3a, 0x20, 0x78
        /*0130*/ 	.byte	0x3a, 0x20, 0x25, 0x66, 0x2c, 0x20, 0x79, 0x3a, 0x20, 0x25, 0x66, 0x2c, 0x20, 0x7a, 0x3a, 0x20
        /*0140*/ 	.byte	0x25, 0x66, 0x0a, 0x00
	.type		$str$3,@object
	.size		$str$3,($str$7 - $str$3)
$str$3:
        /*0144*/ 	.byte	0x44, 0x45, 0x42, 0x55, 0x47, 0x3a, 0x20, 0x54, 0x68, 0x72, 0x65, 0x61, 0x64, 0x20, 0x69, 0x64
        /*0154*/ 	.byte	0x3a, 0x20, 0x25, 0x64, 0x2c, 0x20, 0x52, 0x76, 0x65, 0x63, 0x74, 0x6f, 0x72, 0x3a, 0x20, 0x78
        /*0164*/ 	.byte	0x3a, 0x20, 0x25, 0x66, 0x2c, 0x20, 0x79, 0x3a, 0x20, 0x25, 0x66, 0x2c, 0x20, 0x7a, 0x3a, 0x20
        /*0174*/ 	.byte	0x25, 0x66, 0x0a, 0x00
	.type		$str$7,@object
	.size		$str$7,($str$2 - $str$7)
$str$7:
        /*0178*/ 	.byte	0x44, 0x45, 0x42, 0x55, 0x47, 0x3a, 0x20, 0x61, 0x5f, 0x67, 0x20, 0x66, 0x69, 0x6e, 0x65, 0x20
        /*0188*/ 	.byte	0x63, 0x69, 0x63, 0x6c, 0x6f, 0x20, 0x69, 0x6e, 0x74, 0x65, 0x72, 0x6e, 0x6f, 0x3a, 0x20, 0x78
        /*0198*/ 	.byte	0x3a, 0x20, 0x25, 0x66, 0x2c, 0x20, 0x79, 0x3a, 0x20, 0x25, 0x66, 0x2c, 0x20, 0x7a, 0x3a, 0x20
        /*01a8*/ 	.byte	0x25, 0x66, 0x0a, 0x00
	.type		$str$2,@object
	.size		$str$2,(.L_3 - $str$2)
$str$2:
        /*01ac*/ 	.byte	0x54, 0x68, 0x72, 0x65, 0x61, 0x64, 0x20, 0x25, 0x64, 0x20, 0x6c, 0x6f, 0x61, 0x64, 0x65, 0x64
        /*01bc*/ 	.byte	0x3a, 0x20, 0x70, 0x6f, 0x73, 0x58, 0x3a, 0x20, 0x25, 0x66, 0x2c, 0x20, 0x70, 0x6f, 0x73, 0x59
        /*01cc*/ 	.byte	0x20, 0x25, 0x66, 0x2c, 0x20, 0x70, 0x6f, 0x73, 0x5a, 0x20, 0x25, 0x66, 0x2c, 0x20, 0x6d, 0x61
        /*01dc*/ 	.byte	0x73, 0x73, 0x3a, 0x20, 0x25, 0x66, 0x0a, 0x00
.L_3:


//--------------------- .nv.shared._Z16update_positionsPdS_jd --------------------------
	.section	.nv.shared._Z16update_positionsPdS_jd,"aw",@nobits
	.sectionflags	@""
	.align	16
	.zero		1024


//--------------------- .nv.shared.reserved.0     --------------------------
	.section	.nv.shared.reserved.0,"aw",@nobits
	.weak		__nv_reservedSMEM_offset_0_alias
	.size		__nv_reservedSMEM_offset_0_alias, 0, 64
	.other		__nv_reservedSMEM_offset_0_alias,@"STO_CUDA_RESERVED_SHARED STV_DEFAULT"
__nv_reservedSMEM_offset_0_alias:
	.zero		0
	.zero		64


//--------------------- .nv.shared._Z11propagationPdS_jd --------------------------
	.section	.nv.shared._Z11propagationPdS_jd,"aw",@nobits
	.sectionflags	@""
	.align	16
	.zero		1024


//--------------------- .nv.constant0._Z16update_positionsPdS_jd --------------------------
	.section	.nv.constant0._Z16update_positionsPdS_jd,"a",@progbits
	.sectionflags	@""
	.align	4
.nv.constant0._Z16update_positionsPdS_jd:
	.zero		928


//--------------------- .nv.constant0._Z11propagationPdS_jd --------------------------
	.section	.nv.constant0._Z11propagationPdS_jd,"a",@progbits
	.sectionflags	@""
	.align	4
.nv.constant0._Z11propagationPdS_jd:
	.zero		928


//--------------------- SYMBOLS --------------------------

	.type		.nv.reservedSmem.offset0,@object
	.size		.nv.reservedSmem.offset0,0x4
	.type		.nv.reservedSmem.cap,@object
	.size		.nv.reservedSmem.cap,0x4
	.type		vprintf,@function
